// auto-generated by cutlass_sweep.gemm — config: {"arch": "sm_90", "cluster_m": 2, "cluster_n": 1, "dtype": "bf16", "dtype_b": "bf16", "layout": "nt", "stages": 0, "tile_k": 64, "tile_m": 256, "tile_n": 32}
#include "cutlass/cutlass.h"
#include "cutlass/gemm/collective/collective_builder.hpp"
#include "cutlass/gemm/device/gemm_universal_adapter.h"
#include "cutlass/gemm/kernel/gemm_universal.hpp"
#include "cutlass/epilogue/collective/collective_builder.hpp"

using ElemA = cutlass::bfloat16_t;
using ElemB = cutlass::bfloat16_t;
using ElemCD = cutlass::bfloat16_t;
using Acc  = float;
using TileShape    = cute::Shape<cute::_256, cute::_32, cute::_64>;
using ClusterShape = cute::Shape<cute::_2, cute::_1, cute::_1>;

using CollectiveEpilogue = typename cutlass::epilogue::collective::CollectiveBuilder<
    cutlass::arch::Sm90, cutlass::arch::OpClassTensorOp,
    TileShape, ClusterShape,
    cutlass::epilogue::collective::EpilogueTileAuto,
    Acc, Acc,
    ElemCD, cutlass::layout::RowMajor, 128 / cutlass::sizeof_bits<ElemCD>::value,
    ElemCD, cutlass::layout::RowMajor, 128 / cutlass::sizeof_bits<ElemCD>::value,
    cutlass::epilogue::collective::EpilogueScheduleAuto
  >::CollectiveOp;

using CollectiveMainloop = typename cutlass::gemm::collective::CollectiveBuilder<
    cutlass::arch::Sm90, cutlass::arch::OpClassTensorOp,
    ElemA, cutlass::layout::RowMajor, 128 / cutlass::sizeof_bits<ElemA>::value,
    ElemB, cutlass::layout::ColumnMajor, 128 / cutlass::sizeof_bits<ElemB>::value,
    Acc,
    TileShape, ClusterShape,
    cutlass::gemm::collective::StageCountAutoCarveout<static_cast<int>(sizeof(typename CollectiveEpilogue::SharedStorage))>,
    cutlass::gemm::collective::KernelScheduleAuto
  >::CollectiveOp;

using GemmKernel = cutlass::gemm::kernel::GemmUniversal<
    cute::Shape<int,int,int,int>,
    CollectiveMainloop,
    CollectiveEpilogue
>;
using Gemm = cutlass::gemm::device::GemmUniversalAdapter<GemmKernel>;

// Force the device kernel symbol into the cubin without needing a host main.
auto* _anchor = &cutlass::device_kernel<GemmKernel>;


// ===== COMPILED SASS (sm_90a) =====

	.target	sm_90a

	.elftype	@"ET_EXEC"


//--------------------- .note.nv.tkinfo           --------------------------
	.section	.note.nv.tkinfo,"",@"SHT_NOTE"
	.sectionflags	@"SHF_NOTE_NV_TKINFO"
	.tkinfo
        /*0018*/ 	.word	0x00000002
        /*0030*/ 	.string	""
        /*0030*/ 	.string	"ptxas"
        /*0030*/ 	.string	"Cuda compilation tools, release 13.0, V13.0.88"
        /*0030*/ 	.string	"Build cuda_13.0.r13.0/compiler.36424714_0"
        /*0030*/ 	.string	"-arch sm_90a -m 64 "



//--------------------- .note.nv.cuinfo           --------------------------
	.section	.note.nv.cuinfo,"",@"SHT_NOTE"
	.sectionflags	@"SHF_NOTE_NV_CUINFO"
        /*0018*/ 	.short	0x0002
        /*001a*/ 	.short	0x005a
        /*001c*/ 	.short	0x0082
	.zero		2


//--------------------- .nv.info                  --------------------------
	.section	.nv.info,"",@"SHT_CUDA_INFO"
	.align	4


	//----- nvinfo : EIATTR_REGCOUNT
	.align		4
        /*0000*/ 	.byte	0x04, 0x2f
        /*0002*/ 	.short	(.L_15 - .L_14)
	.align		4
.L_14:
        /*0004*/ 	.word	index@(_ZN7cutlass13device_kernelINS_4gemm6kernel13GemmUniversalIN4cute5tupleIJiiiiEEENS1_10collective13CollectiveMmaINS1_34MainloopSm90TmaGmmaWarpSpecializedILi6ENS5_IJNS4_1CILi2EEENSA_ILi1EEESC_EEENS1_35KernelTmaWarpSpecializedCooperativeEEENS5_IJNSA_ILi256EEENSA_ILi32EEENSA_ILi64EEEEEENS_10bfloat16_tENS5_IJlSC_lEEESK_SL_NS4_8TiledMMAINS4_8MMA_AtomIJNS4_4SM904GMMA27MMA_64x32x16_F32BF16BF16_SSILNSP_5MajorE0ELSR_0ELNSP_7ScaleInE1ELSS_1EEEEEENS4_6LayoutISD_NS5_IJSC_NSA_ILi0EEESW_EEEEENS5_IJNS4_10UnderscoreESZ_SZ_EEEEENS4_13SM90_TMA_LOADENS4_14ComposedLayoutINS4_7SwizzleILi3ELi4ELi3EEENS4_18smem_ptr_flag_bitsILi16EEENSV_INS5_IJNSA_ILi8EEESI_EEENS5_IJSI_SC_EEEEEEEvNS4_8identityENS4_23SM90_TMA_LOAD_MULTICASTES1C_vS1D_EENS_8epilogue10collective6detail29Sm90TmaWarpSpecializedAdapterINS1H_15DefaultEpilogueISK_SL_SL_NS1G_6thread17LinearCombinationISK_Li1EffLNS1L_9ScaleType4KindE0ELNS_15FloatRoundStyleE2ESK_EENS1_15EpilogueDefaultEEEEEvvEEEEvNT_6ParamsE)
        /*0008*/ 	.word	0x000000a8


	//----- nvinfo : EIATTR_FRAME_SIZE
	.align		4
.L_15:
        /*000c*/ 	.byte	0x04, 0x11
        /*000e*/ 	.short	(.L_17 - .L_16)
	.align		4
.L_16:
        /*0010*/ 	.word	index@(_ZN7cutlass13device_kernelINS_4gemm6kernel13GemmUniversalIN4cute5tupleIJiiiiEEENS1_10collective13CollectiveMmaINS1_34MainloopSm90TmaGmmaWarpSpecializedILi6ENS5_IJNS4_1CILi2EEENSA_ILi1EEESC_EEENS1_35KernelTmaWarpSpecializedCooperativeEEENS5_IJNSA_ILi256EEENSA_ILi32EEENSA_ILi64EEEEEENS_10bfloat16_tENS5_IJlSC_lEEESK_SL_NS4_8TiledMMAINS4_8MMA_AtomIJNS4_4SM904GMMA27MMA_64x32x16_F32BF16BF16_SSILNSP_5MajorE0ELSR_0ELNSP_7ScaleInE1ELSS_1EEEEEENS4_6LayoutISD_NS5_IJSC_NSA_ILi0EEESW_EEEEENS5_IJNS4_10UnderscoreESZ_SZ_EEEEENS4_13SM90_TMA_LOADENS4_14ComposedLayoutINS4_7SwizzleILi3ELi4ELi3EEENS4_18smem_ptr_flag_bitsILi16EEENSV_INS5_IJNSA_ILi8EEESI_EEENS5_IJSI_SC_EEEEEEEvNS4_8identityENS4_23SM90_TMA_LOAD_MULTICASTES1C_vS1D_EENS_8epilogue10collective6detail29Sm90TmaWarpSpecializedAdapterINS1H_15DefaultEpilogueISK_SL_SL_NS1G_6thread17LinearCombinationISK_Li1EffLNS1L_9ScaleType4KindE0ELNS_15FloatRoundStyleE2ESK_EENS1_15EpilogueDefaultEEEEEvvEEEEvNT_6ParamsE)
        /*0014*/ 	.word	0x00000000


	//----- nvinfo : EIATTR_MIN_STACK_SIZE
	.align		4
.L_17:
        /*0018*/ 	.byte	0x04, 0x12
        /*001a*/ 	.short	(.L_19 - .L_18)
	.align		4
.L_18:
        /*001c*/ 	.word	index@(_ZN7cutlass13device_kernelINS_4gemm6kernel13GemmUniversalIN4cute5tupleIJiiiiEEENS1_10collective13CollectiveMmaINS1_34MainloopSm90TmaGmmaWarpSpecializedILi6ENS5_IJNS4_1CILi2EEENSA_ILi1EEESC_EEENS1_35KernelTmaWarpSpecializedCooperativeEEENS5_IJNSA_ILi256EEENSA_ILi32EEENSA_ILi64EEEEEENS_10bfloat16_tENS5_IJlSC_lEEESK_SL_NS4_8TiledMMAINS4_8MMA_AtomIJNS4_4SM904GMMA27MMA_64x32x16_F32BF16BF16_SSILNSP_5MajorE0ELSR_0ELNSP_7ScaleInE1ELSS_1EEEEEENS4_6LayoutISD_NS5_IJSC_NSA_ILi0EEESW_EEEEENS5_IJNS4_10UnderscoreESZ_SZ_EEEEENS4_13SM90_TMA_LOADENS4_14ComposedLayoutINS4_7SwizzleILi3ELi4ELi3EEENS4_18smem_ptr_flag_bitsILi16EEENSV_INS5_IJNSA_ILi8EEESI_EEENS5_IJSI_SC_EEEEEEEvNS4_8identityENS4_23SM90_TMA_LOAD_MULTICASTES1C_vS1D_EENS_8epilogue10collective6detail29Sm90TmaWarpSpecializedAdapterINS1H_15DefaultEpilogueISK_SL_SL_NS1G_6thread17LinearCombinationISK_Li1EffLNS1L_9ScaleType4KindE0ELNS_15FloatRoundStyleE2ESK_EENS1_15EpilogueDefaultEEEEEvvEEEEvNT_6ParamsE)
        /*0020*/ 	.word	0x00000000
.L_19:


//--------------------- .nv.compat                --------------------------
	.section	.nv.compat,"",@"SHT_CUDA_COMPAT_INFO"
	.align	4
        /*0000*/ 	.byte	0x02, 0x09, 0x01, 0x00, 0x02, 0x02, 0x04, 0x00, 0x02, 0x05, 0x05, 0x00, 0x03, 0x07, 0x01, 0x01
        /*0010*/ 	.byte	0x02, 0x03, 0x01, 0x00, 0x02, 0x06, 0x01, 0x00, 0x04, 0x0b, 0x08, 0x00, 0x00, 0x00, 0x00, 0x00
        /*0020*/ 	.byte	0x00, 0x00, 0x00, 0x00


//--------------------- .nv.info._ZN7cutlass13device_kernelINS_4gemm6kernel13GemmUniversalIN4cute5tupleIJiiiiEEENS1_10collective13CollectiveMmaINS1_34MainloopSm90TmaGmmaWarpSpecializedILi6ENS5_IJNS4_1CILi2EEENSA_ILi1EEESC_EEENS1_35KernelTmaWarpSpecializedCooperativeEEENS5_IJNSA_ILi256EEENSA_ILi32EEENSA_ILi64EEEEEENS_10bfloat16_tENS5_IJlSC_lEEESK_SL_NS4_8TiledMMAINS4_8MMA_AtomIJNS4_4SM904GMMA27MMA_64x32x16_F32BF16BF16_SSILNSP_5MajorE0ELSR_0ELNSP_7ScaleInE1ELSS_1EEEEEENS4_6LayoutISD_NS5_IJSC_NSA_ILi0EEESW_EEEEENS5_IJNS4_10UnderscoreESZ_SZ_EEEEENS4_13SM90_TMA_LOADENS4_14ComposedLayoutINS4_7SwizzleILi3ELi4ELi3EEENS4_18smem_ptr_flag_bitsILi16EEENSV_INS5_IJNSA_ILi8EEESI_EEENS5_IJSI_SC_EEEEEEEvNS4_8identityENS4_23SM90_TMA_LOAD_MULTICASTES1C_vS1D_EENS_8epilogue10collective6detail29Sm90TmaWarpSpecializedAdapterINS1H_15DefaultEpilogueISK_SL_SL_NS1G_6thread17LinearCombinationISK_Li1EffLNS1L_9ScaleType4KindE0ELNS_15FloatRoundStyleE2ESK_EENS1_15EpilogueDefaultEEEEEvvEEEEvNT_6ParamsE --------------------------
	.section	.nv.info._ZN7cutlass13device_kernelINS_4gemm6kernel13GemmUniversalIN4cute5tupleIJiiiiEEENS1_10collective13CollectiveMmaINS1_34MainloopSm90TmaGmmaWarpSpecializedILi6ENS5_IJNS4_1CILi2EEENSA_ILi1EEESC_EEENS1_35KernelTmaWarpSpecializedCooperativeEEENS5_IJNSA_ILi256EEENSA_ILi32EEENSA_ILi64EEEEEENS_10bfloat16_tENS5_IJlSC_lEEESK_SL_NS4_8TiledMMAINS4_8MMA_AtomIJNS4_4SM904GMMA27MMA_64x32x16_F32BF16BF16_SSILNSP_5MajorE0ELSR_0ELNSP_7ScaleInE1ELSS_1EEEEEENS4_6LayoutISD_NS5_IJSC_NSA_ILi0EEESW_EEEEENS5_IJNS4_10UnderscoreESZ_SZ_EEEEENS4_13SM90_TMA_LOADENS4_14ComposedLayoutINS4_7SwizzleILi3ELi4ELi3EEENS4_18smem_ptr_flag_bitsILi16EEENSV_INS5_IJNSA_ILi8EEESI_EEENS5_IJSI_SC_EEEEEEEvNS4_8identityENS4_23SM90_TMA_LOAD_MULTICASTES1C_vS1D_EENS_8epilogue10collective6detail29Sm90TmaWarpSpecializedAdapterINS1H_15DefaultEpilogueISK_SL_SL_NS1G_6thread17LinearCombinationISK_Li1EffLNS1L_9ScaleType4KindE0ELNS_15FloatRoundStyleE2ESK_EENS1_15EpilogueDefaultEEEEEvvEEEEvNT_6ParamsE,"",@"SHT_CUDA_INFO"
	.sectionflags	@""
	.align	4


	//----- nvinfo : EIATTR_CUDA_API_VERSION
	.align		4
        /*0000*/ 	.byte	0x04, 0x37
        /*0002*/ 	.short	(.L_21 - .L_20)
.L_20:
        /*0004*/ 	.word	0x00000082


	//----- nvinfo : EIATTR_KPARAM_INFO
	.align		4
.L_21:
        /*0008*/ 	.byte	0x04, 0x17
        /*000a*/ 	.short	(.L_23 - .L_22)
.L_22:
        /*000c*/ 	.word	0x00000000
        /*0010*/ 	.short	0x0000
        /*0012*/ 	.short	0x0070
        /*0014*/ 	.byte	0x00, 0xf0, 0x01, 0x10


	//----- nvinfo : EIATTR_SPARSE_MMA_MASK
	.align		4
.L_23:
        /*0018*/ 	.byte	0x03, 0x50
        /*001a*/ 	.short	0x0000


	//----- nvinfo : EIATTR_MAXREG_COUNT
	.align		4
        /*001c*/ 	.byte	0x03, 0x1b
        /*001e*/ 	.short	0x00a8


	//----- nvinfo : EIATTR_NUM_BARRIERS
	.align		4
        /*0020*/ 	.byte	0x02, 0x4c
        /*0022*/ 	.byte	0x01
	.zero		1


	//----- nvinfo : EIATTR_EXTERNS
	.align		4
        /*0024*/ 	.byte	0x04, 0x0f
        /*0026*/ 	.short	(.L_25 - .L_24)


	//   ....[0]....
	.align		4
.L_24:
        /*0028*/ 	.word	index@(__assertfail)


	//----- nvinfo : EIATTR_MERCURY_ISA_VERSION
	.align		4
.L_25:
        /*002c*/ 	.byte	0x03, 0x5f
        /*002e*/ 	.short	0x0101


	//----- nvinfo : EIATTR_INT_WARP_WIDE_INSTR_OFFSETS
	.align		4
        /*0030*/ 	.byte	0x04, 0x31
        /*0032*/ 	.short	(.L_27 - .L_26)


	//   ....[0]....
.L_26:
        /*0034*/ 	.word	0x000004c0


	//   ....[1]....
        /*0038*/ 	.word	0x000004f0


	//   ....[2]....
        /*003c*/ 	.word	0x000006b0


	//----- nvinfo : EIATTR_COOP_GROUP_MASK_REGIDS
	.align		4
.L_27:
        /*0040*/ 	.byte	0x04, 0x29
        /*0042*/ 	.short	(.L_29 - .L_28)


	//   ....[0]....
.L_28:
        /*0044*/ 	.word	0xffffffff


	//   ....[1]....
        /*0048*/ 	.word	0xffffffff


	//   ....[2]....
        /*004c*/ 	.word	0xffffffff


	//   ....[3]....
        /*0050*/ 	.word	0xffffffff


	//   ....[4]....
        /*0054*/ 	.word	0xffffffff


	//   ....[5]....
        /*0058*/ 	.word	0xffffffff


	//----- nvinfo : EIATTR_COOP_GROUP_INSTR_OFFSETS
	.align		4
.L_29:
        /*005c*/ 	.byte	0x04, 0x28
        /*005e*/ 	.short	(.L_31 - .L_30)


	//   ....[0]....
.L_30:
        /*0060*/ 	.word	0x00000060


	//   ....[1]....
        /*0064*/ 	.word	0x00000070


	//   ....[2]....
        /*0068*/ 	.word	0x00000130


	//   ....[3]....
        /*006c*/ 	.word	0x00000310


	//   ....[4]....
        /*0070*/ 	.word	0x00000830


	//   ....[5]....
        /*0074*/ 	.word	0x00001270


	//----- nvinfo : EIATTR_REG_RECONFIG
	.align		4
.L_31:
        /*0078*/ 	.byte	0x01, 0x54
	.zero		2


	//----- nvinfo : EIATTR_SYSCALL_OFFSETS
	.align		4
        /*007c*/ 	.byte	0x04, 0x46
        /*007e*/ 	.short	(.L_33 - .L_32)


	//   ....[0]....
.L_32:
        /*0080*/ 	.word	0x00001430


	//----- nvinfo : EIATTR_MBARRIER_INSTR_OFFSETS
	.align		4
.L_33:
        /*0084*/ 	.byte	0x04, 0x39
        /*0086*/ 	.short	(.L_35 - .L_34)


	//   ....[0]....
.L_34:
        /*0088*/ 	.word	0x00000230
        /*008c*/ 	.word	0x000000ff
        /*0090*/ 	.word	0x00000000
        /*0094*/ 	.short	0x0100
        /*0096*/ 	.byte	0x08
	.zero		1


	//   ....[1]....
        /*0098*/ 	.word	0x00000240
        /*009c*/ 	.word	0x000000ff
        /*00a0*/ 	.word	0x00000030
        /*00a4*/ 	.short	0x0100
        /*00a6*/ 	.byte	0x08
	.zero		1


	//   ....[2]....
        /*00a8*/ 	.word	0x00000250
        /*00ac*/ 	.word	0x000000ff
        /*00b0*/ 	.word	0x00000008
        /*00b4*/ 	.short	0x0100
        /*00b6*/ 	.byte	0x08
	.zero		1


	//   ....[3]....
        /*00b8*/ 	.word	0x00000260
        /*00bc*/ 	.word	0x000000ff
        /*00c0*/ 	.word	0x00000038
        /*00c4*/ 	.short	0x0100
        /*00c6*/ 	.byte	0x08
	.zero		1


	//   ....[4]....
        /*00c8*/ 	.word	0x00000270
        /*00cc*/ 	.word	0x000000ff
        /*00d0*/ 	.word	0x00000010
        /*00d4*/ 	.short	0x0100
        /*00d6*/ 	.byte	0x08
	.zero		1


	//   ....[5]....
        /*00d8*/ 	.word	0x00000280
        /*00dc*/ 	.word	0x000000ff
        /*00e0*/ 	.word	0x00000040
        /*00e4*/ 	.short	0x0100
        /*00e6*/ 	.byte	0x08
	.zero		1


	//   ....[6]....
        /*00e8*/ 	.word	0x00000290
        /*00ec*/ 	.word	0x000000ff
        /*00f0*/ 	.word	0x00000018
        /*00f4*/ 	.short	0x0100
        /*00f6*/ 	.byte	0x08
	.zero		1


	//   ....[7]....
        /*00f8*/ 	.word	0x000002a0
        /*00fc*/ 	.word	0x000000ff
        /*0100*/ 	.word	0x00000048
        /*0104*/ 	.short	0x0100
        /*0106*/ 	.byte	0x08
	.zero		1


	//   ....[8]....
        /*0108*/ 	.word	0x000002b0
        /*010c*/ 	.word	0x000000ff
        /*0110*/ 	.word	0x00000020
        /*0114*/ 	.short	0x0100
        /*0116*/ 	.byte	0x08
	.zero		1


	//   ....[9]....
        /*0118*/ 	.word	0x000002c0
        /*011c*/ 	.word	0x000000ff
        /*0120*/ 	.word	0x00000050
        /*0124*/ 	.short	0x0100
        /*0126*/ 	.byte	0x08
	.zero		1


	//   ....[10]....
        /*0128*/ 	.word	0x000002d0
        /*012c*/ 	.word	0x000000ff
        /*0130*/ 	.word	0x00000028
        /*0134*/ 	.short	0x0100
        /*0136*/ 	.byte	0x08
	.zero		1


	//   ....[11]....
        /*0138*/ 	.word	0x000002e0
        /*013c*/ 	.word	0x000000ff
        /*0140*/ 	.word	0x00000058
        /*0144*/ 	.short	0x0100
        /*0146*/ 	.byte	0x08
	.zero		1


	//   ....[12]....
        /*0148*/ 	.word	0x00000730
        /*014c*/ 	.word	0x000000ff
        /*0150*/ 	.word	0x00000070
        /*0154*/ 	.short	0x0100
        /*0156*/ 	.byte	0x06
	.zero		1


	//   ....[13]....
        /*0158*/ 	.word	0x000007c0
        /*015c*/ 	.word	0x000000ff
        /*0160*/ 	.word	0x00000078
        /*0164*/ 	.short	0x0100
        /*0166*/ 	.byte	0x06
	.zero		1


	//   ....[14]....
        /*0168*/ 	.word	0x000014f0
        /*016c*/ 	.word	0x00000003
        /*0170*/ 	.word	0x00000000
        /*0174*/ 	.short	0x010a
        /*0176*/ 	.byte	0x3f
	.zero		1


	//   ....[15]....
        /*0178*/ 	.word	0x00001530
        /*017c*/ 	.word	0x00000003
        /*0180*/ 	.word	0x00000000
        /*0184*/ 	.short	0x010a
        /*0186*/ 	.byte	0x3f
	.zero		1


	//   ....[16]....
        /*0188*/ 	.word	0x00001a80
        /*018c*/ 	.word	0x00000005
        /*0190*/ 	.word	0x00000000
        /*0194*/ 	.short	0x010a
        /*0196*/ 	.byte	0x3f
	.zero		1


	//   ....[17]....
        /*0198*/ 	.word	0x00001ac0
        /*019c*/ 	.word	0x00000005
        /*01a0*/ 	.word	0x00000000
        /*01a4*/ 	.short	0x010a
        /*01a6*/ 	.byte	0x3f
	.zero		1


	//   ....[18]....
        /*01a8*/ 	.word	0x00001ea0
        /*01ac*/ 	.word	0x00000005
        /*01b0*/ 	.word	0x00000000
        /*01b4*/ 	.short	0x0101
        /*01b6*/ 	.byte	0x3f
	.zero		1


	//   ....[19]....
        /*01b8*/ 	.word	0x000020c0
        /*01bc*/ 	.word	0x00000003
        /*01c0*/ 	.word	0x00000000
        /*01c4*/ 	.short	0x0101
        /*01c6*/ 	.byte	0x3f
	.zero		1


	//   ....[20]....
        /*01c8*/ 	.word	0x000059a0
        /*01cc*/ 	.word	0x00000017
        /*01d0*/ 	.word	0x00000030
        /*01d4*/ 	.short	0x010a
        /*01d6*/ 	.byte	0x3f
	.zero		1


	//   ....[21]....
        /*01d8*/ 	.word	0x00005d10
        /*01dc*/ 	.word	0x00000003
        /*01e0*/ 	.word	0x00000078
        /*01e4*/ 	.short	0x0101
        /*01e6*/ 	.byte	0x3f
	.zero		1


	//   ....[22]....
        /*01e8*/ 	.word	0x00006470
        /*01ec*/ 	.word	0x00000007
        /*01f0*/ 	.word	0x00000000
        /*01f4*/ 	.short	0x010a
        /*01f6*/ 	.byte	0x3f
	.zero		1


	//   ....[23]....
        /*01f8*/ 	.word	0x000064f0
        /*01fc*/ 	.word	0x00000008
        /*0200*/ 	.word	0x00000000
        /*0204*/ 	.short	0x010a
        /*0206*/ 	.byte	0x3f
	.zero		1


	//   ....[24]....
        /*0208*/ 	.word	0x00006580
        /*020c*/ 	.word	0x00000009
        /*0210*/ 	.word	0x00000000
        /*0214*/ 	.short	0x010a
        /*0216*/ 	.byte	0x3f
	.zero		1


	//   ....[25]....
        /*0218*/ 	.word	0x00006610
        /*021c*/ 	.word	0x00000008
        /*0220*/ 	.word	0x00000000
        /*0224*/ 	.short	0x010a
        /*0226*/ 	.byte	0x3f
	.zero		1


	//   ....[26]....
        /*0228*/ 	.word	0x000066a0
        /*022c*/ 	.word	0x0000000b
        /*0230*/ 	.word	0x00000000
        /*0234*/ 	.short	0x010a
        /*0236*/ 	.byte	0x3f
	.zero		1


	//   ....[27]....
        /*0238*/ 	.word	0x00006730
        /*023c*/ 	.word	0x00000003
        /*0240*/ 	.word	0x00000000
        /*0244*/ 	.short	0x010a
        /*0246*/ 	.byte	0x3f
	.zero		1


	//   ....[28]....
        /*0248*/ 	.word	0x00006790
        /*024c*/ 	.word	0x00000003
        /*0250*/ 	.word	0x00000000
        /*0254*/ 	.short	0x010a
        /*0256*/ 	.byte	0x3f
	.zero		1


	//   ....[29]....
        /*0258*/ 	.word	0x000067e0
        /*025c*/ 	.word	0x00000005
        /*0260*/ 	.word	0x00000000
        /*0264*/ 	.short	0x010a
        /*0266*/ 	.byte	0x3f
	.zero		1


	//   ....[30]....
        /*0268*/ 	.word	0x000068b0
        /*026c*/ 	.word	0x00000017
        /*0270*/ 	.word	0x00000030
        /*0274*/ 	.short	0x010a
        /*0276*/ 	.byte	0x3f
	.zero		1


	//   ....[31]....
        /*0278*/ 	.word	0x00006980
        /*027c*/ 	.word	0x00000007
        /*0280*/ 	.word	0x00000000
        /*0284*/ 	.short	0x010a
        /*0286*/ 	.byte	0x3f
	.zero		1


	//   ....[32]....
        /*0288*/ 	.word	0x000069d0
        /*028c*/ 	.word	0x00000008
        /*0290*/ 	.word	0x00000000
        /*0294*/ 	.short	0x010a
        /*0296*/ 	.byte	0x3f
	.zero		1


	//   ....[33]....
        /*0298*/ 	.word	0x00006a20
        /*029c*/ 	.word	0x00000009
        /*02a0*/ 	.word	0x00000000
        /*02a4*/ 	.short	0x010a
        /*02a6*/ 	.byte	0x3f
	.zero		1


	//   ....[34]....
        /*02a8*/ 	.word	0x00006a70
        /*02ac*/ 	.word	0x00000008
        /*02b0*/ 	.word	0x00000000
        /*02b4*/ 	.short	0x010a
        /*02b6*/ 	.byte	0x3f
	.zero		1


	//   ....[35]....
        /*02b8*/ 	.word	0x00006ac0
        /*02bc*/ 	.word	0x0000000b
        /*02c0*/ 	.word	0x00000000
        /*02c4*/ 	.short	0x010a
        /*02c6*/ 	.byte	0x3f
	.zero		1


	//----- nvinfo : EIATTR_NUM_MBARRIERS
	.align		4
.L_35:
        /*02c8*/ 	.byte	0x03, 0x38
        /*02ca*/ 	.short	0x000e


	//----- nvinfo : EIATTR_EXIT_INSTR_OFFSETS
	.align		4
        /*02cc*/ 	.byte	0x04, 0x1c
        /*02ce*/ 	.short	(.L_37 - .L_36)


	//   ....[0]....
.L_36:
        /*02d0*/ 	.word	0x00000990


	//   ....[1]....
        /*02d4*/ 	.word	0x000011a0


	//   ....[2]....
        /*02d8*/ 	.word	0x000050b0


	//   ....[3]....
        /*02dc*/ 	.word	0x00005610


	//   ....[4]....
        /*02e0*/ 	.word	0x00006780


	//----- nvinfo : EIATTR_MAX_THREADS
	.align		4
.L_37:
        /*02e4*/ 	.byte	0x04, 0x05
        /*02e6*/ 	.short	(.L_39 - .L_38)
.L_38:
        /*02e8*/ 	.word	0x00000180
        /*02ec*/ 	.word	0x00000001
        /*02f0*/ 	.word	0x00000001


	//----- nvinfo : EIATTR_CRS_STACK_SIZE
	.align		4
.L_39:
        /*02f4*/ 	.byte	0x04, 0x1e
        /*02f6*/ 	.short	(.L_41 - .L_40)
.L_40:
        /*02f8*/ 	.word	0x00000000


	//----- nvinfo : EIATTR_CBANK_PARAM_SIZE
	.align		4
.L_41:
        /*02fc*/ 	.byte	0x03, 0x19
        /*02fe*/ 	.short	0x0470


	//----- nvinfo : EIATTR_PARAM_CBANK
	.align		4
        /*0300*/ 	.byte	0x04, 0x0a
        /*0302*/ 	.short	(.L_43 - .L_42)
	.align		4
.L_42:
        /*0304*/ 	.word	index@(.nv.constant0._ZN7cutlass13device_kernelINS_4gemm6kernel13GemmUniversalIN4cute5tupleIJiiiiEEENS1_10collective13CollectiveMmaINS1_34MainloopSm90TmaGmmaWarpSpecializedILi6ENS5_IJNS4_1CILi2EEENSA_ILi1EEESC_EEENS1_35KernelTmaWarpSpecializedCooperativeEEENS5_IJNSA_ILi256EEENSA_ILi32EEENSA_ILi64EEEEEENS_10bfloat16_tENS5_IJlSC_lEEESK_SL_NS4_8TiledMMAINS4_8MMA_AtomIJNS4_4SM904GMMA27MMA_64x32x16_F32BF16BF16_SSILNSP_5MajorE0ELSR_0ELNSP_7ScaleInE1ELSS_1EEEEEENS4_6LayoutISD_NS5_IJSC_NSA_ILi0EEESW_EEEEENS5_IJNS4_10UnderscoreESZ_SZ_EEEEENS4_13SM90_TMA_LOADENS4_14ComposedLayoutINS4_7SwizzleILi3ELi4ELi3EEENS4_18smem_ptr_flag_bitsILi16EEENSV_INS5_IJNSA_ILi8EEESI_EEENS5_IJSI_SC_EEEEEEEvNS4_8identityENS4_23SM90_TMA_LOAD_MULTICASTES1C_vS1D_EENS_8epilogue10collective6detail29Sm90TmaWarpSpecializedAdapterINS1H_15DefaultEpilogueISK_SL_SL_NS1G_6thread17LinearCombinationISK_Li1EffLNS1L_9ScaleType4KindE0ELNS_15FloatRoundStyleE2ESK_EENS1_15EpilogueDefaultEEEEEvvEEEEvNT_6ParamsE)
        /*0308*/ 	.short	0x0210
        /*030a*/ 	.short	0x0470


	//----- nvinfo : EIATTR_SW_WAR
	.align		4
.L_43:
        /*030c*/ 	.byte	0x04, 0x36
        /*030e*/ 	.short	(.L_45 - .L_44)
.L_44:
        /*0310*/ 	.word	0x00000008
.L_45:


//--------------------- .nv.callgraph             --------------------------
	.section	.nv.callgraph,"",@"SHT_CUDA_CALLGRAPH"
	.align	4
	.sectionentsize	8
	.align		4
        /*0000*/ 	.word	0x00000000
	.align		4
        /*0004*/ 	.word	0xffffffff
	.align		4
        /*0008*/ 	.word	index@(_ZN7cutlass13device_kernelINS_4gemm6kernel13GemmUniversalIN4cute5tupleIJiiiiEEENS1_10collective13CollectiveMmaINS1_34MainloopSm90TmaGmmaWarpSpecializedILi6ENS5_IJNS4_1CILi2EEENSA_ILi1EEESC_EEENS1_35KernelTmaWarpSpecializedCooperativeEEENS5_IJNSA_ILi256EEENSA_ILi32EEENSA_ILi64EEEEEENS_10bfloat16_tENS5_IJlSC_lEEESK_SL_NS4_8TiledMMAINS4_8MMA_AtomIJNS4_4SM904GMMA27MMA_64x32x16_F32BF16BF16_SSILNSP_5MajorE0ELSR_0ELNSP_7ScaleInE1ELSS_1EEEEEENS4_6LayoutISD_NS5_IJSC_NSA_ILi0EEESW_EEEEENS5_IJNS4_10UnderscoreESZ_SZ_EEEEENS4_13SM90_TMA_LOADENS4_14ComposedLayoutINS4_7SwizzleILi3ELi4ELi3EEENS4_18smem_ptr_flag_bitsILi16EEENSV_INS5_IJNSA_ILi8EEESI_EEENS5_IJSI_SC_EEEEEEEvNS4_8identityENS4_23SM90_TMA_LOAD_MULTICASTES1C_vS1D_EENS_8epilogue10collective6detail29Sm90TmaWarpSpecializedAdapterINS1H_15DefaultEpilogueISK_SL_SL_NS1G_6thread17LinearCombinationISK_Li1EffLNS1L_9ScaleType4KindE0ELNS_15FloatRoundStyleE2ESK_EENS1_15EpilogueDefaultEEEEEvvEEEEvNT_6ParamsE)
	.align		4
        /*000c*/ 	.word	index@(__assertfail)
	.align		4
        /*0010*/ 	.word	0x00000000
	.align		4
        /*0014*/ 	.word	0xfffffffe
	.align		4
        /*0018*/ 	.word	0x00000000
	.align		4
        /*001c*/ 	.word	0xfffffffd
	.align		4
        /*0020*/ 	.word	0x00000000
	.align		4
        /*0024*/ 	.word	0xfffffffc


//--------------------- .nv.constant4             --------------------------
	.section	.nv.constant4,"a",@progbits
	.align	8
	.align		8
.nv.constant4:
        /*0000*/ 	.dword	__assertfail
	.align		8
        /*0008*/ 	.dword	__unnamed_1
	.align		8
        /*0010*/ 	.dword	_ZN40_INTERNAL_488ce888_4_k_cu_8a15c20e_139604cuda3std3__45__cpo5beginE
	.align		8
        /*0018*/ 	.dword	_ZN40_INTERNAL_488ce888_4_k_cu_8a15c20e_139604cuda3std3__45__cpo3endE
	.align		8
        /*0020*/ 	.dword	_ZN40_INTERNAL_488ce888_4_k_cu_8a15c20e_139604cuda3std3__45__cpo6cbeginE
	.align		8
        /*0028*/ 	.dword	_ZN40_INTERNAL_488ce888_4_k_cu_8a15c20e_139604cuda3std3__45__cpo4cendE
	.align		8
        /*0030*/ 	.dword	_ZN40_INTERNAL_488ce888_4_k_cu_8a15c20e_139604cuda3std3__442_GLOBAL__N__488ce888_4_k_cu_8a15c20e_139606ignoreE
	.align		8
        /*0038*/ 	.dword	_ZN40_INTERNAL_488ce888_4_k_cu_8a15c20e_139604cuda3std3__419piecewise_constructE
	.align		8
        /*0040*/ 	.dword	_ZN40_INTERNAL_488ce888_4_k_cu_8a15c20e_139604cuda3std3__48in_placeE
	.align		8
        /*0048*/ 	.dword	_ZN40_INTERNAL_488ce888_4_k_cu_8a15c20e_139604cuda3std6ranges3__45__cpo4swapE
	.align		8
        /*0050*/ 	.dword	_ZN40_INTERNAL_488ce888_4_k_cu_8a15c20e_139604cuda3std6ranges3__45__cpo9iter_moveE
	.align		8
        /*0058*/ 	.dword	_ZN40_INTERNAL_488ce888_4_k_cu_8a15c20e_139604cute7productE
	.align		8
        /*0060*/ 	.dword	_ZN40_INTERNAL_488ce888_4_k_cu_8a15c20e_139604cute1_E
	.align		8
        /*0068*/ 	.dword	$str$22
	.align		8
        /*0070*/ 	.dword	$str$23


//--------------------- .text._ZN7cutlass13device_kernelINS_4gemm6kernel13GemmUniversalIN4cute5tupleIJiiiiEEENS1_10collective13CollectiveMmaINS1_34MainloopSm90TmaGmmaWarpSpecializedILi6ENS5_IJNS4_1CILi2EEENSA_ILi1EEESC_EEENS1_35KernelTmaWarpSpecializedCooperativeEEENS5_IJNSA_ILi256EEENSA_ILi32EEENSA_ILi64EEEEEENS_10bfloat16_tENS5_IJlSC_lEEESK_SL_NS4_8TiledMMAINS4_8MMA_AtomIJNS4_4SM904GMMA27MMA_64x32x16_F32BF16BF16_SSILNSP_5MajorE0ELSR_0ELNSP_7ScaleInE1ELSS_1EEEEEENS4_6LayoutISD_NS5_IJSC_NSA_ILi0EEESW_EEEEENS5_IJNS4_10UnderscoreESZ_SZ_EEEEENS4_13SM90_TMA_LOADENS4_14ComposedLayoutINS4_7SwizzleILi3ELi4ELi3EEENS4_18smem_ptr_flag_bitsILi16EEENSV_INS5_IJNSA_ILi8EEESI_EEENS5_IJSI_SC_EEEEEEEvNS4_8identityENS4_23SM90_TMA_LOAD_MULTICASTES1C_vS1D_EENS_8epilogue10collective6detail29Sm90TmaWarpSpecializedAdapterINS1H_15DefaultEpilogueISK_SL_SL_NS1G_6thread17LinearCombinationISK_Li1EffLNS1L_9ScaleType4KindE0ELNS_15FloatRoundStyleE2ESK_EENS1_15EpilogueDefaultEEEEEvvEEEEvNT_6ParamsE --------------------------
	.section	.text._ZN7cutlass13device_kernelINS_4gemm6kernel13GemmUniversalIN4cute5tupleIJiiiiEEENS1_10collective13CollectiveMmaINS1_34MainloopSm90TmaGmmaWarpSpecializedILi6ENS5_IJNS4_1CILi2EEENSA_ILi1EEESC_EEENS1_35KernelTmaWarpSpecializedCooperativeEEENS5_IJNSA_ILi256EEENSA_ILi32EEENSA_ILi64EEEEEENS_10bfloat16_tENS5_IJlSC_lEEESK_SL_NS4_8TiledMMAINS4_8MMA_AtomIJNS4_4SM904GMMA27MMA_64x32x16_F32BF16BF16_SSILNSP_5MajorE0ELSR_0ELNSP_7ScaleInE1ELSS_1EEEEEENS4_6LayoutISD_NS5_IJSC_NSA_ILi0EEESW_EEEEENS5_IJNS4_10UnderscoreESZ_SZ_EEEEENS4_13SM90_TMA_LOADENS4_14ComposedLayoutINS4_7SwizzleILi3ELi4ELi3EEENS4_18smem_ptr_flag_bitsILi16EEENSV_INS5_IJNSA_ILi8EEESI_EEENS5_IJSI_SC_EEEEEEEvNS4_8identityENS4_23SM90_TMA_LOAD_MULTICASTES1C_vS1D_EENS_8epilogue10collective6detail29Sm90TmaWarpSpecializedAdapterINS1H_15DefaultEpilogueISK_SL_SL_NS1G_6thread17LinearCombinationISK_Li1EffLNS1L_9ScaleType4KindE0ELNS_15FloatRoundStyleE2ESK_EENS1_15EpilogueDefaultEEEEEvvEEEEvNT_6ParamsE,"ax",@progbits
	.align	128
.text._ZN7cutlass13device_kernelINS_4gemm6kernel13GemmUniversalIN4cute5tupleIJiiiiEEENS1_10collective13CollectiveMmaINS1_34MainloopSm90TmaGmmaWarpSpecializedILi6ENS5_IJNS4_1CILi2EEENSA_ILi1EEESC_EEENS1_35KernelTmaWarpSpecializedCooperativeEEENS5_IJNSA_ILi256EEENSA_ILi32EEENSA_ILi64EEEEEENS_10bfloat16_tENS5_IJlSC_lEEESK_SL_NS4_8TiledMMAINS4_8MMA_AtomIJNS4_4SM904GMMA27MMA_64x32x16_F32BF16BF16_SSILNSP_5MajorE0ELSR_0ELNSP_7ScaleInE1ELSS_1EEEEEENS4_6LayoutISD_NS5_IJSC_NSA_ILi0EEESW_EEEEENS5_IJNS4_10UnderscoreESZ_SZ_EEEEENS4_13SM90_TMA_LOADENS4_14ComposedLayoutINS4_7SwizzleILi3ELi4ELi3EEENS4_18smem_ptr_flag_bitsILi16EEENSV_INS5_IJNSA_ILi8EEESI_EEENS5_IJSI_SC_EEEEEEEvNS4_8identityENS4_23SM90_TMA_LOAD_MULTICASTES1C_vS1D_EENS_8epilogue10collective6detail29Sm90TmaWarpSpecializedAdapterINS1H_15DefaultEpilogueISK_SL_SL_NS1G_6thread17LinearCombinationISK_Li1EffLNS1L_9ScaleType4KindE0ELNS_15FloatRoundStyleE2ESK_EENS1_15EpilogueDefaultEEEEEvvEEEEvNT_6ParamsE:
        .type           _ZN7cutlass13device_kernelINS_4gemm6kernel13GemmUniversalIN4cute5tupleIJiiiiEEENS1_10collective13CollectiveMmaINS1_34MainloopSm90TmaGmmaWarpSpecializedILi6ENS5_IJNS4_1CILi2EEENSA_ILi1EEESC_EEENS1_35KernelTmaWarpSpecializedCooperativeEEENS5_IJNSA_ILi256EEENSA_ILi32EEENSA_ILi64EEEEEENS_10bfloat16_tENS5_IJlSC_lEEESK_SL_NS4_8TiledMMAINS4_8MMA_AtomIJNS4_4SM904GMMA27MMA_64x32x16_F32BF16BF16_SSILNSP_5MajorE0ELSR_0ELNSP_7ScaleInE1ELSS_1EEEEEENS4_6LayoutISD_NS5_IJSC_NSA_ILi0EEESW_EEEEENS5_IJNS4_10UnderscoreESZ_SZ_EEEEENS4_13SM90_TMA_LOADENS4_14ComposedLayoutINS4_7SwizzleILi3ELi4ELi3EEENS4_18smem_ptr_flag_bitsILi16EEENSV_INS5_IJNSA_ILi8EEESI_EEENS5_IJSI_SC_EEEEEEEvNS4_8identityENS4_23SM90_TMA_LOAD_MULTICASTES1C_vS1D_EENS_8epilogue10collective6detail29Sm90TmaWarpSpecializedAdapterINS1H_15DefaultEpilogueISK_SL_SL_NS1G_6thread17LinearCombinationISK_Li1EffLNS1L_9ScaleType4KindE0ELNS_15FloatRoundStyleE2ESK_EENS1_15EpilogueDefaultEEEEEvvEEEEvNT_6ParamsE,@function
        .size           _ZN7cutlass13device_kernelINS_4gemm6kernel13GemmUniversalIN4cute5tupleIJiiiiEEENS1_10collective13CollectiveMmaINS1_34MainloopSm90TmaGmmaWarpSpecializedILi6ENS5_IJNS4_1CILi2EEENSA_ILi1EEESC_EEENS1_35KernelTmaWarpSpecializedCooperativeEEENS5_IJNSA_ILi256EEENSA_ILi32EEENSA_ILi64EEEEEENS_10bfloat16_tENS5_IJlSC_lEEESK_SL_NS4_8TiledMMAINS4_8MMA_AtomIJNS4_4SM904GMMA27MMA_64x32x16_F32BF16BF16_SSILNSP_5MajorE0ELSR_0ELNSP_7ScaleInE1ELSS_1EEEEEENS4_6LayoutISD_NS5_IJSC_NSA_ILi0EEESW_EEEEENS5_IJNS4_10UnderscoreESZ_SZ_EEEEENS4_13SM90_TMA_LOADENS4_14ComposedLayoutINS4_7SwizzleILi3ELi4ELi3EEENS4_18smem_ptr_flag_bitsILi16EEENSV_INS5_IJNSA_ILi8EEESI_EEENS5_IJSI_SC_EEEEEEEvNS4_8identityENS4_23SM90_TMA_LOAD_MULTICASTES1C_vS1D_EENS_8epilogue10collective6detail29Sm90TmaWarpSpecializedAdapterINS1H_15DefaultEpilogueISK_SL_SL_NS1G_6thread17LinearCombinationISK_Li1EffLNS1L_9ScaleType4KindE0ELNS_15FloatRoundStyleE2ESK_EENS1_15EpilogueDefaultEEEEEvvEEEEvNT_6ParamsE,(.L_x_137 - _ZN7cutlass13device_kernelINS_4gemm6kernel13GemmUniversalIN4cute5tupleIJiiiiEEENS1_10collective13CollectiveMmaINS1_34MainloopSm90TmaGmmaWarpSpecializedILi6ENS5_IJNS4_1CILi2EEENSA_ILi1EEESC_EEENS1_35KernelTmaWarpSpecializedCooperativeEEENS5_IJNSA_ILi256EEENSA_ILi32EEENSA_ILi64EEEEEENS_10bfloat16_tENS5_IJlSC_lEEESK_SL_NS4_8TiledMMAINS4_8MMA_AtomIJNS4_4SM904GMMA27MMA_64x32x16_F32BF16BF16_SSILNSP_5MajorE0ELSR_0ELNSP_7ScaleInE1ELSS_1EEEEEENS4_6LayoutISD_NS5_IJSC_NSA_ILi0EEESW_EEEEENS5_IJNS4_10UnderscoreESZ_SZ_EEEEENS4_13SM90_TMA_LOADENS4_14ComposedLayoutINS4_7SwizzleILi3ELi4ELi3EEENS4_18smem_ptr_flag_bitsILi16EEENSV_INS5_IJNSA_ILi8EEESI_EEENS5_IJSI_SC_EEEEEEEvNS4_8identityENS4_23SM90_TMA_LOAD_MULTICASTES1C_vS1D_EENS_8epilogue10collective6detail29Sm90TmaWarpSpecializedAdapterINS1H_15DefaultEpilogueISK_SL_SL_NS1G_6thread17LinearCombinationISK_Li1EffLNS1L_9ScaleType4KindE0ELNS_15FloatRoundStyleE2ESK_EENS1_15EpilogueDefaultEEEEEvvEEEEvNT_6ParamsE)
        .other          _ZN7cutlass13device_kernelINS_4gemm6kernel13GemmUniversalIN4cute5tupleIJiiiiEEENS1_10collective13CollectiveMmaINS1_34MainloopSm90TmaGmmaWarpSpecializedILi6ENS5_IJNS4_1CILi2EEENSA_ILi1EEESC_EEENS1_35KernelTmaWarpSpecializedCooperativeEEENS5_IJNSA_ILi256EEENSA_ILi32EEENSA_ILi64EEEEEENS_10bfloat16_tENS5_IJlSC_lEEESK_SL_NS4_8TiledMMAINS4_8MMA_AtomIJNS4_4SM904GMMA27MMA_64x32x16_F32BF16BF16_SSILNSP_5MajorE0ELSR_0ELNSP_7ScaleInE1ELSS_1EEEEEENS4_6LayoutISD_NS5_IJSC_NSA_ILi0EEESW_EEEEENS5_IJNS4_10UnderscoreESZ_SZ_EEEEENS4_13SM90_TMA_LOADENS4_14ComposedLayoutINS4_7SwizzleILi3ELi4ELi3EEENS4_18smem_ptr_flag_bitsILi16EEENSV_INS5_IJNSA_ILi8EEESI_EEENS5_IJSI_SC_EEEEEEEvNS4_8identityENS4_23SM90_TMA_LOAD_MULTICASTES1C_vS1D_EENS_8epilogue10collective6detail29Sm90TmaWarpSpecializedAdapterINS1H_15DefaultEpilogueISK_SL_SL_NS1G_6thread17LinearCombinationISK_Li1EffLNS1L_9ScaleType4KindE0ELNS_15FloatRoundStyleE2ESK_EENS1_15EpilogueDefaultEEEEEvvEEEEvNT_6ParamsE,@"STO_CUDA_ENTRY STV_DEFAULT"
_ZN7cutlass13device_kernelINS_4gemm6kernel13GemmUniversalIN4cute5tupleIJiiiiEEENS1_10collective13CollectiveMmaINS1_34MainloopSm90TmaGmmaWarpSpecializedILi6ENS5_IJNS4_1CILi2EEENSA_ILi1EEESC_EEENS1_35KernelTmaWarpSpecializedCooperativeEEENS5_IJNSA_ILi256EEENSA_ILi32EEENSA_ILi64EEEEEENS_10bfloat16_tENS5_IJlSC_lEEESK_SL_NS4_8TiledMMAINS4_8MMA_AtomIJNS4_4SM904GMMA27MMA_64x32x16_F32BF16BF16_SSILNSP_5MajorE0ELSR_0ELNSP_7ScaleInE1ELSS_1EEEEEENS4_6LayoutISD_NS5_IJSC_NSA_ILi0EEESW_EEEEENS5_IJNS4_10UnderscoreESZ_SZ_EEEEENS4_13SM90_TMA_LOADENS4_14ComposedLayoutINS4_7SwizzleILi3ELi4ELi3EEENS4_18smem_ptr_flag_bitsILi16EEENSV_INS5_IJNSA_ILi8EEESI_EEENS5_IJSI_SC_EEEEEEEvNS4_8identityENS4_23SM90_TMA_LOAD_MULTICASTES1C_vS1D_EENS_8epilogue10collective6detail29Sm90TmaWarpSpecializedAdapterINS1H_15DefaultEpilogueISK_SL_SL_NS1G_6thread17LinearCombinationISK_Li1EffLNS1L_9ScaleType4KindE0ELNS_15FloatRoundStyleE2ESK_EENS1_15EpilogueDefaultEEEEEvvEEEEvNT_6ParamsE:
[----:B------:R-:W0:Y:S01]  /*0000*/  LDC R1, c[0x0][0x28] ;  /* 0x00000a00ff017b82 */ /* 0x000e220000000800 */
[----:B------:R-:W1:Y:S01]  /*0010*/  S2R R18, SR_TID.X ;  /* 0x0000000000127919 */ /* 0x000e620000002100 */
[----:B------:R-:W-:Y:S01]  /*0020*/  ELECT P0, URZ, PT ;  /* 0x00000000003f782f */ /* 0x000fe20003800000 */
[----:B------:R-:W-:Y:S01]  /*0030*/  BSSY B0, `(.L_x_0) ;  /* 0x000000f000007945 */ /* 0x000fe20003800000 */
[--C-:B-1----:R-:W-:Y:S02]  /*0040*/  SHF.R.U32.HI R0, RZ, 0x5, R18.reuse ;  /* 0x00000005ff007819 */ /* 0x102fe40000011612 */
[----:B------:R-:W-:-:S03]  /*0050*/  SHF.R.U32.HI R3, RZ, 0x7, R18 ;  /* 0x00000007ff037819 */ /* 0x000fc60000011612 */
[----:B------:R-:W1:Y:S04]  /*0060*/  SHFL.IDX PT, R2, R0, RZ, 0x1f ;  /* 0x00001fff00027589 */ /* 0x000e6800000e0000 */
[----:B------:R2:W3:Y:S01]  /*0070*/  SHFL.IDX PT, R5, R3, RZ, 0x1f ;  /* 0x00001fff03057589 */ /* 0x0004e200000e0000 */
[----:B-1----:R-:W-:-:S13]  /*0080*/  ISETP.NE.OR P0, PT, R2, RZ, !P0 ;  /* 0x000000ff0200720c */ /* 0x002fda0004705670 */
[----:B0-23--:R-:W-:Y:S05]  /*0090*/  @P0 BRA `(.L_x_1) ;  /* 0x0000000000200947 */ /* 0x00dfea0003800000 */
[----:B------:R-:W-:Y:S02]  /*00a0*/  ULDC.64 UR4, c[0x0][0x198] ;  /* 0x0000660000047ab9 */ /* 0x000fe40000000a00 */
[----:B------:R-:W-:Y:S02]  /*00b0*/  UIADD3 UR6, UP0, UR4, 0xf0, URZ ;  /* 0x000000f004067890 */ /* 0x000fe4000ff1e03f */
[----:B------:R-:W-:Y:S02]  /*00c0*/  UIADD3 UR4, UP1, UR4, 0x1f0, URZ ;  /* 0x000001f004047890 */ /* 0x000fe4000ff3e03f */
[----:B------:R-:W-:Y:S02]  /*00d0*/  UIADD3.X UR7, URZ, UR5, URZ, UP0, !UPT ;  /* 0x000000053f077290 */ /* 0x000fe400087fe43f */
[----:B------:R-:W-:-:S07]  /*00e0*/  UIADD3.X UR5, URZ, UR5, URZ, UP1, !UPT ;  /* 0x000000053f057290 */ /* 0x000fce0008ffe43f */
[----:B------:R0:W-:Y:S02]  /*00f0*/  UTMACCTL.PF [UR6] ;  /* 0x00000000060079b9 */ /* 0x0001e40008040000 */
[----:B------:R0:W-:Y:S02]  /*0100*/  UTMACCTL.PF [UR4] ;  /* 0x00000000040079b9 */ /* 0x0001e40008040000 */
[----:B0-----:R-:W-:Y:S01]  /*0110*/  NOP ;  /* 0x0000000000007918 */ /* 0x001fe20000000000 */
.L_x_1:
[----:B------:R-:W-:Y:S05]  /*0120*/  BSYNC B0 ;  /* 0x0000000000007941 */ /* 0x000fea0003800000 */
.L_x_0:
[----:B------:R-:W0:Y:S02]  /*0130*/  SHFL.IDX PT, R3, R0, RZ, 0x1f ;  /* 0x00001fff00037589 */ /* 0x000e2400000e0000 */
[----:B0-----:R-:W-:-:S13]  /*0140*/  ISETP.NE.AND P0, PT, R3, RZ, PT ;  /* 0x000000ff0300720c */ /* 0x001fda0003f05270 */
[----:B------:R-:W-:Y:S05]  /*0150*/  @P0 BRA `(.L_x_2) ;  /* 0x0000000000680947 */ /* 0x000fea0003800000 */
[----:B------:R-:W0:Y:S01]  /*0160*/  S2UR UR8, SR_CgaCtaId ;  /* 0x00000000000879c3 */ /* 0x000e220000008800 */
[----:B------:R-:W-:Y:S01]  /*0170*/  UMOV UR4, 0x400 ;  /* 0x0000040000047882 */ /* 0x000fe20000000000 */
[----:B------:R-:W-:Y:S01]  /*0180*/  UMOV UR5, 0x1 ;  /* 0x0000000100057882 */ /* 0x000fe20000000000 */
[----:B------:R-:W-:Y:S01]  /*0190*/  UMOV UR6, 0x4 ;  /* 0x0000000400067882 */ /* 0x000fe20000000000 */
[----:B------:R-:W-:Y:S01]  /*01a0*/  ELECT P0, URZ, PT ;  /* 0x00000000003f782f */ /* 0x000fe20003800000 */
[----:B------:R-:W-:-:S04]  /*01b0*/  UIADD3 UR6, -UR6, 0x100000, URZ ;  /* 0x0010000006067890 */ /* 0x000fc8000fffe13f */
[----:B------:R-:W-:Y:S02]  /*01c0*/  USHF.L.U32 UR7, UR6, 0xb, URZ ;  /* 0x0000000b06077899 */ /* 0x000fe4000800063f */
[----:B------:R-:W-:Y:S02]  /*01d0*/  USHF.L.U32 UR6, UR6, 0x1, URZ ;  /* 0x0000000106067899 */ /* 0x000fe4000800063f */
[----:B0-----:R-:W-:Y:S02]  /*01e0*/  ULEA UR8, UR8, UR4, 0x18 ;  /* 0x0000000408087291 */ /* 0x001fe4000f8ec03f */
[----:B------:R-:W-:-:S04]  /*01f0*/  UIADD3 UR4, -UR5, 0x100000, URZ ;  /* 0x0010000005047890 */ /* 0x000fc8000fffe13f */
[----:B------:R-:W-:Y:S02]  /*0200*/  USHF.L.U32 UR5, UR4, 0xb, URZ ;  /* 0x0000000b04057899 */ /* 0x000fe4000800063f */
[----:B------:R-:W-:Y:S01]  /*0210*/  USHF.L.U32 UR4, UR4, 0x1, URZ ;  /* 0x0000000104047899 */ /* 0x000fe2000800063f */
[----:B------:R-:W0:Y:S11]  /*0220*/  FENCE.VIEW.ASYNC.S ;  /* 0x00000000000073c6 */ /* 0x000e360000000000 */
[----:B0-----:R0:W1:Y:S01]  /*0230*/  SYNCS.EXCH.64 URZ, [UR8], UR4 ;  /* 0x00000004083f75b2 */ /* 0x0010620008000100 */
[----:B------:R0:W2:Y:S01]  /*0240*/  SYNCS.EXCH.64 URZ, [UR8+0x30], UR6 ;  /* 0x00003006083f75b2 */ /* 0x0000a20008000100 */
[----:B------:R0:W3:Y:S01]  /*0250*/  SYNCS.EXCH.64 URZ, [UR8+0x8], UR4 ;  /* 0x00000804083f75b2 */ /* 0x0000e20008000100 */
[----:B------:R0:W4:Y:S01]  /*0260*/  SYNCS.EXCH.64 URZ, [UR8+0x38], UR6 ;  /* 0x00003806083f75b2 */ /* 0x0001220008000100 */
[----:B------:R0:W0:Y:S01]  /*0270*/  SYNCS.EXCH.64 URZ, [UR8+0x10], UR4 ;  /* 0x00001004083f75b2 */ /* 0x0000220008000100 */
[----:B------:R0:W0:Y:S01]  /*0280*/  SYNCS.EXCH.64 URZ, [UR8+0x40], UR6 ;  /* 0x00004006083f75b2 */ /* 0x0000220008000100 */
[----:B------:R0:W0:Y:S01]  /*0290*/  SYNCS.EXCH.64 URZ, [UR8+0x18], UR4 ;  /* 0x00001804083f75b2 */ /* 0x0000220008000100 */
[----:B------:R0:W0:Y:S01]  /*02a0*/  SYNCS.EXCH.64 URZ, [UR8+0x48], UR6 ;  /* 0x00004806083f75b2 */ /* 0x0000220008000100 */
[----:B------:R0:W0:Y:S01]  /*02b0*/  SYNCS.EXCH.64 URZ, [UR8+0x20], UR4 ;  /* 0x00002004083f75b2 */ /* 0x0000220008000100 */
[----:B------:R0:W0:Y:S01]  /*02c0*/  SYNCS.EXCH.64 URZ, [UR8+0x50], UR6 ;  /* 0x00005006083f75b2 */ /* 0x0000220008000100 */
[----:B------:R0:W0:Y:S01]  /*02d0*/  SYNCS.EXCH.64 URZ, [UR8+0x28], UR4 ;  /* 0x00002804083f75b2 */ /* 0x0000220008000100 */
[----:B------:R0:W0:Y:S01]  /*02e0*/  SYNCS.EXCH.64 URZ, [UR8+0x58], UR6 ;  /* 0x00005806083f75b2 */ /* 0x0000220008000100 */
[----:B------:R-:W-:Y:S01]  /*02f0*/  NOP ;  /* 0x0000000000007918 */ /* 0x000fe20000000000 */
.L_x_2:
[----:B------:R-:W-:Y:S01]  /*0300*/  SHF.R.S32.HI R7, RZ, 0x1f, R18 ;  /* 0x0000001fff077819 */ /* 0x000fe20000011412 */
[----:B------:R-:W5:Y:S01]  /*0310*/  SHFL.IDX PT, R0, R0, RZ, 0x1f ;  /* 0x00001fff00007589 */ /* 0x000f6200000e0000 */
[----:B0-----:R-:W0:Y:S01]  /*0320*/  S2UR UR8, SR_CTAID.X ;  /* 0x00000000000879c3 */ /* 0x001e220000002500 */
[----:B------:R-:W-:Y:S02]  /*0330*/  ELECT P0, URZ, PT ;  /* 0x00000000003f782f */ /* 0x000fe40003800000 */
[----:B------:R-:W-:Y:S01]  /*0340*/  LEA.HI R7, R7, R18, RZ, 0x7 ;  /* 0x0000001207077211 */ /* 0x000fe200078f38ff */
[----:B------:R-:W1:Y:S01]  /*0350*/  S2R R4, SR_CTAID.Y ;  /* 0x0000000000047919 */ /* 0x000e620000002600 */
[----:B------:R-:W-:Y:S01]  /*0360*/  SHF.R.S32.HI R8, RZ, 0x1f, R3 ;  /* 0x0000001fff087819 */ /* 0x000fe20000011403 */
[----:B------:R-:W-:Y:S01]  /*0370*/  ULDC UR4, c[0x0][0x150] ;  /* 0x0000540000047ab9 */ /* 0x000fe20000000800 */
[----:B------:R-:W-:Y:S01]  /*0380*/  LOP3.LUT R7, R7, 0xffffff80, RZ, 0xc0, !PT ;  /* 0xffffff8007077812 */ /* 0x000fe200078ec0ff */
[----:B------:R-:W-:Y:S01]  /*0390*/  NOP ;  /* 0x0000000000007918 */ /* 0x000fe20000000000 */
[----:B------:R-:W-:Y:S01]  /*03a0*/  LEA.HI R8, R8, R3, RZ, 0x2 ;  /* 0x0000000308087211 */ /* 0x000fe200078f10ff */
[----:B------:R-:W2:Y:S01]  /*03b0*/  LDC R10, c[0x0][0x144] ;  /* 0x00005100ff0a7b82 */ /* 0x000ea20000000800 */
[----:B------:R-:W-:Y:S01]  /*03c0*/  NOP ;  /* 0x0000000000007918 */ /* 0x000fe20000000000 */
[----:B------:R-:W-:Y:S01]  /*03d0*/  IMAD.IADD R6, R18, 0x1, -R7 ;  /* 0x0000000112067824 */ /* 0x000fe200078e0a07 */
[----:B------:R-:W-:Y:S01]  /*03e0*/  LOP3.LUT R8, R8, 0x3ffffffc, RZ, 0xc0, !PT ;  /* 0x3ffffffc08087812 */ /* 0x000fe200078ec0ff */
[----:B------:R-:W-:Y:S01]  /*03f0*/  IMAD.MOV.U32 R23, RZ, RZ, 0x1 ;  /* 0x00000001ff177424 */ /* 0x000fe200078e00ff */
[----:B------:R-:W-:-:S02]  /*0400*/  ISETP.NE.AND P3, PT, R5, RZ, PT ;  /* 0x000000ff0500720c */ /* 0x000fc40003f65270 */
[----:B------:R-:W-:Y:S01]  /*0410*/  SHF.R.S32.HI R7, RZ, 0x1f, R6 ;  /* 0x0000001fff077819 */ /* 0x000fe20000011406 */
[----:B------:R-:W-:Y:S01]  /*0420*/  IMAD.IADD R8, R3, 0x1, -R8 ;  /* 0x0000000103087824 */ /* 0x000fe200078e0a08 */
[----:B------:R-:W3:Y:S02]  /*0430*/  LDC R13, c[0x0][0x140] ;  /* 0x00005000ff0d7b82 */ /* 0x000ee40000000800 */
[----:B------:R-:W-:Y:S02]  /*0440*/  LEA.HI R7, R7, R6, RZ, 0x3 ;  /* 0x0000000607077211 */ /* 0x000fe400078f18ff */
[----:B-----5:R-:W-:Y:S02]  /*0450*/  ISETP.NE.OR P0, PT, R0, RZ, !P0 ;  /* 0x000000ff0000720c */ /* 0x020fe40004705670 */
[--C-:B------:R-:W-:Y:S02]  /*0460*/  SHF.R.S32.HI R0, RZ, 0x3, R7.reuse ;  /* 0x00000003ff007819 */ /* 0x100fe40000011407 */
[----:B------:R-:W-:-:S02]  /*0470*/  SHF.R.S32.HI R7, RZ, 0x1f, R7 ;  /* 0x0000001fff077819 */ /* 0x000fc40000011407 */
[----:B0-----:R-:W-:Y:S02]  /*0480*/  I2FP.F32.U32 R9, UR8 ;  /* 0x0000000800097c45 */ /* 0x001fe40008201000 */
[----:B------:R-:W-:-:S03]  /*0490*/  LEA.HI R7, R7, R0, RZ, 0x2 ;  /* 0x0000000007077211 */ /* 0x000fc600078f10ff */
[----:B------:R-:W-:Y:S01]  /*04a0*/  FMUL R9, R9, UR4 ;  /* 0x0000000409097c20 */ /* 0x000fe20008400000 */
[----:B------:R-:W-:Y:S01]  /*04b0*/  LOP3.LUT R7, R7, 0xfffffffc, RZ, 0xc0, !PT ;  /* 0xfffffffc07077812 */ /* 0x000fe200078ec0ff */
[----:B------:R-:W-:Y:S01]  /*04c0*/  VOTEU.ALL UP0, P0 ;  /* 0x00000000003f7886 */ /* 0x000fe20000000000 */
[----:B-1----:R-:W-:Y:S01]  /*04d0*/  I2FP.F32.U32 R3, R4 ;  /* 0x0000000400037245 */ /* 0x002fe20000201000 */
[----:B------:R-:W-:Y:S01]  /*04e0*/  ULDC UR4, c[0x0][0x154] ;  /* 0x0000550000047ab9 */ /* 0x000fe20000000800 */
[----:B------:R-:W-:Y:S01]  /*04f0*/  VOTEU.ALL UP1, P0 ;  /* 0x00000000003f7886 */ /* 0x000fe20000020000 */
[----:B------:R-:W0:Y:S01]  /*0500*/  F2I.U32.TRUNC.NTZ R9, R9 ;  /* 0x0000000900097305 */ /* 0x000e22000020f000 */
[----:B------:R-:W-:Y:S01]  /*0510*/  IMAD.IADD R7, R0, 0x1, -R7 ;  /* 0x0000000100077824 */ /* 0x000fe200078e0a07 */
[----:B------:R-:W1:Y:S01]  /*0520*/  @!UP0 S2UR UR7, SR_CgaCtaId ;  /* 0x00000000000789c3 */ /* 0x000e620000008800 */
[----:B------:R-:W-:Y:S01]  /*0530*/  FMUL R12, R3, UR4 ;  /* 0x00000004030c7c20 */ /* 0x000fe20008400000 */
[----:B------:R-:W-:Y:S01]  /*0540*/  UMOV UR4, 0x20 ;  /* 0x0000002000047882 */ /* 0x000fe20000000000 */
[----:B------:R-:W-:Y:S01]  /*0550*/  IMAD R8, R8, 0x4, R7 ;  /* 0x0000000408087824 */ /* 0x000fe200078e0207 */
[----:B------:R-:W-:Y:S01]  /*0560*/  @!UP0 UMOV UR6, 0x400 ;  /* 0x0000040000068882 */ /* 0x000fe20000000000 */
[----:B------:R-:W-:-:S04]  /*0570*/  @!UP0 UIADD3 UR4, -UR4, 0x100000, URZ ;  /* 0x0010000004048890 */ /* 0x000fc8000fffe13f */
[----:B------:R-:W-:Y:S02]  /*0580*/  @!UP0 USHF.L.U32 UR5, UR4, 0xb, URZ ;  /* 0x0000000b04058899 */ /* 0x000fe4000800063f */
[----:B------:R-:W-:Y:S01]  /*0590*/  @!UP0 USHF.L.U32 UR4, UR4, 0x1, URZ ;  /* 0x0000000104048899 */ /* 0x000fe2000800063f */
[----:B---3--:R-:W-:Y:S01]  /*05a0*/  ISETP.EQ.U32.AND P2, PT, R13, 0x1, PT ;  /* 0x000000010d00780c */ /* 0x008fe20003f42070 */
[----:B------:R-:W3:Y:S01]  /*05b0*/  F2I.U32.TRUNC.NTZ R12, R12 ;  /* 0x0000000c000c7305 */ /* 0x000ee2000020f000 */
[----:B------:R-:W-:Y:S01]  /*05c0*/  LEA.HI R0, R8, R8, RZ, 0x1 ;  /* 0x0000000808007211 */ /* 0x000fe200078f08ff */
[----:B------:R-:W5:Y:S03]  /*05d0*/  LDC R7, c[0x0][0x148] ;  /* 0x00005200ff077b82 */ /* 0x000f660000000800 */
[----:B------:R-:W-:Y:S01]  /*05e0*/  LOP3.LUT R11, R0, 0xfffffffe, RZ, 0xc0, !PT ;  /* 0xfffffffe000b7812 */ /* 0x000fe200078ec0ff */
[----:B0-----:R-:W-:Y:S01]  /*05f0*/  IMAD.MOV R15, RZ, RZ, -R9 ;  /* 0x000000ffff0f7224 */ /* 0x001fe200078e0a09 */
[----:B------:R-:W-:-:S03]  /*0600*/  SHF.R.S32.HI R9, RZ, 0x1f, R2 ;  /* 0x0000001fff097819 */ /* 0x000fc60000011402 */
[----:B--2---:R-:W-:Y:S01]  /*0610*/  IMAD R3, R10, R15, UR8 ;  /* 0x000000080a037e24 */ /* 0x004fe2000f8e020f */
[----:B------:R-:W-:Y:S01]  /*0620*/  LEA.HI R9, R9, R2, RZ, 0x2 ;  /* 0x0000000209097211 */ /* 0x000fe200078f10ff */
[C---:B------:R-:W-:Y:S02]  /*0630*/  IMAD.IADD R0, R8.reuse, 0x1, -R11 ;  /* 0x0000000108007824 */ /* 0x040fe400078e0a0b */
[----:B------:R-:W-:Y:S01]  /*0640*/  IMAD.SHL.U32 R11, R8, 0x4, RZ ;  /* 0x00000004080b7824 */ /* 0x000fe200078e00ff */
[----:B------:R-:W-:Y:S01]  /*0650*/  LOP3.LUT R9, R9, 0xfffffffc, RZ, 0xc0, !PT ;  /* 0xfffffffc09097812 */ /* 0x000fe200078ec0ff */
[----:B---3--:R-:W-:Y:S01]  /*0660*/  IMAD.MOV R24, RZ, RZ, -R12 ;  /* 0x000000ffff187224 */ /* 0x008fe200078e0a0c */
[----:B------:R-:W-:Y:S01]  /*0670*/  ISETP.NE.AND P4, PT, R0, R3, PT ;  /* 0x000000030000720c */ /* 0x000fe20003f85270 */
[----:B-1----:R-:W-:Y:S01]  /*0680*/  @!UP0 ULEA UR6, UR7, UR6, 0x18 ;  /* 0x0000000607068291 */ /* 0x002fe2000f8ec03f */
[----:B------:R-:W-:Y:S01]  /*0690*/  LOP3.LUT R22, R8, 0xc, R11, 0x78, !PT ;  /* 0x0000000c08167812 */ /* 0x000fe200078e780b */
[----:B------:R-:W-:Y:S01]  /*06a0*/  IMAD.IADD R0, R2, 0x1, -R9 ;  /* 0x0000000102007824 */ /* 0x000fe200078e0a09 */
[----:B------:R-:W-:Y:S01]  /*06b0*/  VOTEU.ALL UP0, P0 ;  /* 0x00000000003f7886 */ /* 0x000fe20000000000 */
[----:B------:R-:W-:Y:S01]  /*06c0*/  LOP3.LUT P0, RZ, R6, 0x7, RZ, 0xc0, !PT ;  /* 0x0000000706ff7812 */ /* 0x000fe2000780c0ff */
[----:B------:R-:W-:-:S02]  /*06d0*/  VIADD R6, R5, 0xffffffff ;  /* 0xffffffff05067836 */ /* 0x000fc40000000000 */
[----:B------:R-:W-:Y:S01]  /*06e0*/  ISETP.NE.AND P1, PT, R0, 0x3, PT ;  /* 0x000000030000780c */ /* 0x000fe20003f25270 */
[----:B-----5:R-:W-:Y:S01]  /*06f0*/  IMAD R9, R7, R24, R4 ;  /* 0x0000001807097224 */ /* 0x020fe200078e0204 */
[----:B------:R-:W-:Y:S02]  /*0700*/  ISETP.LT.U32.AND P0, PT, R22, 0x2, !P0 ;  /* 0x000000021600780c */ /* 0x000fe40004701070 */
[----:B------:R-:W-:Y:S01]  /*0710*/  ISETP.EQ.OR P1, PT, R0, RZ, !P1 ;  /* 0x000000ff0000720c */ /* 0x000fe20004f22670 */
[----:B------:R-:W0:Y:S02]  /*0720*/  FENCE.VIEW.ASYNC.S ;  /* 0x00000000000073c6 */ /* 0x000e240000000000 */
[----:B0-----:R0:W1:Y:S01]  /*0730*/  @!UP0 SYNCS.EXCH.64 URZ, [UR6+0x70], UR4 ;  /* 0x00007004063f85b2 */ /* 0x0010620008000100 */
[----:B------:R-:W-:Y:S02]  /*0740*/  @P4 LEA.HI R2, R22, R22, RZ, 0x1 ;  /* 0x0000001616024211 */ /* 0x000fe400078f08ff */
[----:B------:R-:W-:-:S02]  /*0750*/  ISETP.EQ.AND P1, PT, R5, RZ, P1 ;  /* 0x000000ff0500720c */ /* 0x000fc40000f22270 */
[----:B------:R-:W-:Y:S02]  /*0760*/  @P4 SHF.R.S32.HI R2, RZ, 0x1, R2 ;  /* 0x00000001ff024819 */ /* 0x000fe40000011402 */
[----:B------:R-:W-:Y:S02]  /*0770*/  ISETP.GE.U32.AND P6, PT, R6, 0x2, PT ;  /* 0x000000020600780c */ /* 0x000fe40003fc6070 */
[----:B------:R-:W-:Y:S02]  /*0780*/  @P4 ISETP.NE.AND P5, PT, R2, R9, PT ;  /* 0x000000090200420c */ /* 0x000fe40003fa5270 */
[----:B------:R-:W-:Y:S02]  /*0790*/  SEL R2, RZ, 0x1, !P0 ;  /* 0x00000001ff027807 */ /* 0x000fe40004000000 */
[----:B------:R-:W-:Y:S02]  /*07a0*/  @P4 SEL R23, RZ, 0x1, P5 ;  /* 0x00000001ff174807 */ /* 0x000fe40002800000 */
[----:B------:R-:W-:Y:S01]  /*07b0*/  SEL R19, RZ, 0x1, !P1 ;  /* 0x00000001ff137807 */ /* 0x000fe20004800000 */
[----:B------:R0:W2:Y:S01]  /*07c0*/  @!UP1 SYNCS.EXCH.64 URZ, [UR6+0x78], UR4 ;  /* 0x00007804063f95b2 */ /* 0x0000a20008000100 */
[----:B------:R-:W-:Y:S01]  /*07d0*/  LOP3.LUT R23, R23, R2, RZ, 0xc0, !PT ;  /* 0x0000000217177212 */ /* 0x000fe200078ec0ff */
[----:B------:R-:W-:Y:S01]  /*07e0*/  NOP ;  /* 0x0000000000007918 */ /* 0x000fe20000000000 */
[----:B------:R-:W-:Y:S01]  /*07f0*/  SEL R19, R19, 0x2, P6 ;  /* 0x0000000213137807 */ /* 0x000fe20003000000 */
[----:B------:R-:W-:Y:S06]  /*0800*/  @!P2 BRA `(.L_x_3) ;  /* 0x000000000008a947 */ /* 0x000fec0003800000 */
[----:B-12-4-:R-:W-:Y:S01]  /*0810*/  UCGABAR_ARV ;  /* 0x00000000000079c7 */ /* 0x016fe20008000000 */
[----:B------:R-:W-:Y:S05]  /*0820*/  BRA `(.L_x_4) ;  /* 0x0000000000047947 */ /* 0x000fea0003800000 */
.L_x_3:
[----:B-12-4-:R-:W-:Y:S01]  /*0830*/  NOP ;  /* 0x0000000000007918 */ /* 0x016fe20000000000 */
.L_x_4:
[----:B------:R-:W1:Y:S01]  /*0840*/  LDC R2, c[0x0][0x65c] ;  /* 0x00019700ff027b82 */ /* 0x000e620000000800 */
[----:B------:R-:W-:Y:S02]  /*0850*/  IMAD.U32 R8, RZ, RZ, UR8 ;  /* 0x00000008ff087e24 */ /* 0x000fe4000f8e00ff */
[----:B------:R-:W-:Y:S01]  /*0860*/  IMAD.MOV.U32 R9, RZ, RZ, RZ ;  /* 0x000000ffff097224 */ /* 0x000fe200078e00ff */
[----:B-1----:R-:W-:-:S04]  /*0870*/  ISETP.NE.AND P1, PT, R2, 0x1, PT ;  /* 0x000000010200780c */ /* 0x002fc80003f25270 */
[----:B------:R-:W-:-:S09]  /*0880*/  P2R R5, PR, RZ, 0x2 ;  /* 0x00000002ff057803 */ /* 0x000fd20000000000 */
[----:B------:R-:W1:Y:S01]  /*0890*/  @P1 LDC R17, c[0x0][0x10] ;  /* 0x00000400ff111b82 */ /* 0x000e620000000800 */
[----:B------:R-:W-:Y:S02]  /*08a0*/  @P1 IMAD.MOV.U32 R5, RZ, RZ, RZ ;  /* 0x000000ffff051224 */ /* 0x000fe400078e00ff */
[----:B------:R-:W-:-:S05]  /*08b0*/  @P1 IMAD.MOV.U32 R13, RZ, RZ, RZ ;  /* 0x000000ffff0d1224 */ /* 0x000fca00078e00ff */
[----:B------:R-:W2:Y:S01]  /*08c0*/  @!P1 LDC R11, c[0x0][0xc] ;  /* 0x00000300ff0b9b82 */ /* 0x000ea20000000800 */
[----:B-1----:R-:W-:-:S04]  /*08d0*/  @P1 IMAD.WIDE.U32 R16, R17, UR8, R4 ;  /* 0x0000000811101c25 */ /* 0x002fc8000f8e0004 */
[----:B------:R-:W-:Y:S02]  /*08e0*/  @P1 IMAD.IADD R17, R17, 0x1, R13 ;  /* 0x0000000111111824 */ /* 0x000fe400078e020d */
[----:B--2---:R-:W-:-:S04]  /*08f0*/  @!P1 IMAD.WIDE.U32 R8, R4, R11, R8 ;  /* 0x0000000b04089225 */ /* 0x004fc800078e0008 */
[----:B------:R-:W-:Y:S02]  /*0900*/  @!P1 IMAD.MOV.U32 R16, RZ, RZ, R8 ;  /* 0x000000ffff109224 */ /* 0x000fe400078e0008 */
[----:B------:R-:W-:Y:S01]  /*0910*/  @!P1 IMAD.MOV.U32 R17, RZ, RZ, R9 ;  /* 0x000000ffff119224 */ /* 0x000fe200078e0009 */
[----:B------:R-:W-:Y:S06]  /*0920*/  @!P2 BRA `(.L_x_5) ;  /* 0x00000000000ca947 */ /* 0x000fec0003800000 */
[----:B------:R-:W-:Y:S01]  /*0930*/  UCGABAR_WAIT ;  /* 0x0000000000007dc7 */ /* 0x000fe20008000000 */
[----:B------:R-:W-:Y:S01]  /*0940*/  CCTL.IVALL ;  /* 0x00000000ff00798f */ /* 0x000fe20002000000 */
[----:B------:R-:W-:Y:S05]  /*0950*/  BRA `(.L_x_6) ;  /* 0x0000000000047947 */ /* 0x000fea0003800000 */
.L_x_5:
[----:B------:R-:W-:Y:S06]  /*0960*/  BAR.SYNC.DEFER_BLOCKING 0x0 ;  /* 0x0000000000007b1d */ /* 0x000fec0000010000 */
.L_x_6:
[----:B------:R-:W-:Y:S05]  /*0970*/  @!P3 BRA `(.L_x_7) ;  /* 0x0000004400d0b947 */ /* 0x000fea0003800000 */
[----:B------:R-:W-:-:S13]  /*0980*/  ISETP.GT.U32.AND P0, PT, R6, 0x1, PT ;  /* 0x000000010600780c */ /* 0x000fda0003f04070 */
[----:B0-----:R-:W-:Y:S05]  /*0990*/  @P0 EXIT ;  /* 0x000000000000094d */ /* 0x001fea0003800000 */
[----:B------:R-:W-:Y:S01]  /*09a0*/  ULDC.64 UR4, c[0x0][0x650] ;  /* 0x0001940000047ab9 */ /* 0x000fe20000000a00 */
[----:B------:R-:W-:Y:S01]  /*09b0*/  PRMT R0, RZ, 0x7610, R0 ;  /* 0x00007610ff007816 */ /* 0x000fe20000000000 */
[----:B------:R-:W-:Y:S01]  /*09c0*/  IMAD.MOV.U32 R62, RZ, RZ, -0x1 ;  /* 0xffffffffff3e7424 */ /* 0x000fe200078e00ff */
[----:B------:R-:W-:Y:S01]  /*09d0*/  ISETP.GE.U32.AND P0, PT, R16, UR4, PT ;  /* 0x0000000410007c0c */ /* 0x000fe2000bf06070 */
[----:B------:R-:W-:Y:S02]  /*09e0*/  IMAD.MOV.U32 R60, RZ, RZ, -0x1 ;  /* 0xffffffffff3c7424 */ /* 0x000fe400078e00ff */
[----:B------:R-:W-:Y:S01]  /*09f0*/  IMAD.MOV.U32 R57, RZ, RZ, -0x1 ;  /* 0xffffffffff397424 */ /* 0x000fe200078e00ff */
[----:B------:R-:W-:-:S13]  /*0a00*/  ISETP.GE.U32.AND.EX P0, PT, R17, UR5, PT, P0 ;  /* 0x0000000511007c0c */ /* 0x000fda000bf06100 */
[----:B------:R-:W-:Y:S05]  /*0a10*/  @P0 BRA `(.L_x_8) ;  /* 0x0000000400280947 */ /* 0x000fea0003800000 */
[----:B------:R-:W0:Y:S01]  /*0a20*/  LDC.64 R20, c[0x0][0x628] ;  /* 0x00018a00ff147b82 */ /* 0x000e220000000a00 */
[----:B------:R-:W-:Y:S02]  /*0a30*/  IMAD.MOV.U32 R8, RZ, RZ, R16 ;  /* 0x000000ffff087224 */ /* 0x000fe400078e0010 */
[----:B------:R-:W-:-:S05]  /*0a40*/  IMAD.MOV.U32 R9, RZ, RZ, R17 ;  /* 0x000000ffff097224 */ /* 0x000fca00078e0011 */
[----:B------:R-:W1:Y:S08]  /*0a50*/  LDC R0, c[0x0][0x630] ;  /* 0x00018c00ff007b82 */ /* 0x000e700000000800 */
[----:B------:R-:W2:Y:S01]  /*0a60*/  LDC.64 R26, c[0x0][0x620] ;  /* 0x00018800ff1a7b82 */ /* 0x000ea20000000a00 */
[----:B0-----:R-:W-:-:S04]  /*0a70*/  ISETP.NE.U32.AND P0, PT, R20, RZ, PT ;  /* 0x000000ff1400720c */ /* 0x001fc80003f05070 */
[----:B------:R-:W-:-:S13]  /*0a80*/  ISETP.NE.AND.EX P0, PT, R21, RZ, PT, P0 ;  /* 0x000000ff1500720c */ /* 0x000fda0003f05300 */
[----:B-12---:R-:W-:Y:S05]  /*0a90*/  @!P0 BRA `(.L_x_9) ;  /* 0x0000000000288947 */ /* 0x006fea0003800000 */
[----:B------:R-:W0:Y:S02]  /*0aa0*/  LDC R13, c[0x0][0x634] ;  /* 0x00018d00ff0d7b82 */ /* 0x000e240000000800 */
[----:B0-----:R-:W-:-:S05]  /*0ab0*/  IADD3 R13, P0, R16, R13, RZ ;  /* 0x0000000d100d7210 */ /* 0x001fca0007f1e0ff */
[----:B------:R-:W-:-:S04]  /*0ac0*/  IMAD.X R15, RZ, RZ, R17, P0 ;  /* 0x000000ffff0f7224 */ /* 0x000fc800000e0611 */
[----:B------:R-:W-:-:S04]  /*0ad0*/  IMAD.WIDE.U32 R8, R15, R20, RZ ;  /* 0x000000140f087225 */ /* 0x000fc800078e00ff */
[----:B------:R-:W-:-:S04]  /*0ae0*/  IMAD.WIDE.U32 R10, P0, R13, R21, R8 ;  /* 0x000000150d0a7225 */ /* 0x000fc80007800008 */
[----:B------:R-:W-:-:S04]  /*0af0*/  IMAD.WIDE.U32 R8, R13, R20, RZ ;  /* 0x000000140d087225 */ /* 0x000fc800078e00ff */
[----:B------:R-:W-:Y:S01]  /*0b00*/  IMAD.X R13, RZ, RZ, RZ, P0 ;  /* 0x000000ffff0d7224 */ /* 0x000fe200000e06ff */
[----:B------:R-:W-:Y:S01]  /*0b10*/  IADD3 RZ, P0, R9, R10, RZ ;  /* 0x0000000a09ff7210 */ /* 0x000fe20007f1e0ff */
[----:B------:R-:W-:-:S04]  /*0b20*/  IMAD.MOV.U32 R12, RZ, RZ, R11 ;  /* 0x000000ffff0c7224 */ /* 0x000fc800078e000b */
[----:B------:R-:W-:-:S08]  /*0b30*/  IMAD.WIDE.U32.X R8, R15, R21, R12, P0 ;  /* 0x000000150f087225 */ /* 0x000fd000000e040c */
.L_x_9:
[----:B------:R-:W0:Y:S01]  /*0b40*/  LDC.64 R20, c[0x0][0x640] ;  /* 0x00019000ff147b82 */ /* 0x000e220000000a00 */
[--C-:B------:R-:W-:Y:S01]  /*0b50*/  SHF.R.U64 R57, R8, R0, R9.reuse ;  /* 0x0000000008397219 */ /* 0x100fe20000001209 */
[----:B------:R-:W-:Y:S01]  /*0b60*/  IMAD R28, R7, R24, R4 ;  /* 0x00000018071c7224 */ /* 0x000fe200078e0204 */
[----:B------:R-:W-:Y:S01]  /*0b70*/  SHF.R.U32.HI R0, RZ, R0, R9 ;  /* 0x00000000ff007219 */ /* 0x000fe20000011609 */
[----:B------:R-:W-:Y:S01]  /*0b80*/  IMAD.MOV.U32 R25, RZ, RZ, 0x1 ;  /* 0x00000001ff197424 */ /* 0x000fe200078e00ff */
[----:B------:R-:W-:-:S03]  /*0b90*/  IADD3 R5, P0, RZ, -R57, RZ ;  /* 0x80000039ff057210 */ /* 0x000fc60007f1e0ff */
[----:B------:R-:W1:Y:S02]  /*0ba0*/  LDC R6, c[0x0][0x618] ;  /* 0x00018600ff067b82 */ /* 0x000e640000000800 */
[----:B------:R-:W-:-:S04]  /*0bb0*/  IMAD.X R9, RZ, RZ, ~R0, P0 ;  /* 0x000000ffff097224 */ /* 0x000fc800000e0e00 */
[-C--:B------:R-:W-:Y:S02]  /*0bc0*/  IMAD R0, R9, R26.reuse, RZ ;  /* 0x0000001a09007224 */ /* 0x080fe400078e02ff */
[----:B------:R-:W2:Y:S01]  /*0bd0*/  LDC R11, c[0x0][0x608] ;  /* 0x00018200ff0b7b82 */ /* 0x000ea20000000800 */
[----:B------:R-:W-:-:S04]  /*0be0*/  IMAD.WIDE.U32 R8, R5, R26, R16 ;  /* 0x0000001a05087225 */ /* 0x000fc800078e0010 */
[----:B------:R-:W-:-:S03]  /*0bf0*/  IMAD R5, R5, R27, R0 ;  /* 0x0000001b05057224 */ /* 0x000fc600078e0200 */
[----:B------:R-:W3:Y:S01]  /*0c00*/  LDC R12, c[0x0][0x658] ;  /* 0x00019600ff0c7b82 */ /* 0x000ee20000000800 */
[----:B0-----:R-:W-:Y:S01]  /*0c10*/  ISETP.NE.U32.AND P0, PT, R20, RZ, PT ;  /* 0x000000ff1400720c */ /* 0x001fe20003f05070 */
[----:B------:R-:W-:Y:S02]  /*0c20*/  IMAD.IADD R5, R9, 0x1, R5 ;  /* 0x0000000109057824 */ /* 0x000fe400078e0205 */
[----:B------:R-:W-:Y:S01]  /*0c30*/  IMAD.MOV.U32 R9, RZ, RZ, -0x1 ;  /* 0xffffffffff097424 */ /* 0x000fe200078e00ff */
[----:B------:R-:W-:-:S03]  /*0c40*/  ISETP.NE.AND.EX P0, PT, R21, RZ, PT, P0 ;  /* 0x000000ff1500720c */ /* 0x000fc60003f05300 */
[----:B------:R-:W0:Y:S01]  /*0c50*/  LDC R15, c[0x0][0x600] ;  /* 0x00018000ff0f7b82 */ /* 0x000e220000000800 */
[-CC-:B-1----:R-:W-:Y:S02]  /*0c60*/  SHF.R.U64 R13, R8, R6.reuse, R5.reuse ;  /* 0x00000006080d7219 */ /* 0x182fe40000001205 */
[----:B------:R-:W-:-:S05]  /*0c70*/  SHF.R.U32.HI R0, RZ, R6, R5 ;  /* 0x00000006ff007219 */ /* 0x000fca0000011605 */
[----:B------:R-:W1:Y:S01]  /*0c80*/  LDC R14, c[0x0][0x648] ;  /* 0x00019200ff0e7b82 */ /* 0x000e620000000800 */
[-CC-:B--2---:R-:W-:Y:S02]  /*0c90*/  SHF.R.U64 R29, R13, R11.reuse, R0.reuse ;  /* 0x0000000b0d1d7219 */ /* 0x184fe40000001200 */
[----:B------:R-:W-:-:S05]  /*0ca0*/  SHF.R.U32.HI R5, RZ, R11, R0 ;  /* 0x0000000bff057219 */ /* 0x000fca0000011600 */
[----:B------:R-:W2:Y:S01]  /*0cb0*/  LDC R26, c[0x0][0x638] ;  /* 0x00018e00ff1a7b82 */ /* 0x000ea20000000800 */
[-CC-:B---3--:R-:W-:Y:S02]  /*0cc0*/  SHF.R.U64 R24, R29, R12.reuse, R5.reuse ;  /* 0x0000000c1d187219 */ /* 0x188fe40000001205 */
[-C--:B------:R-:W-:Y:S02]  /*0cd0*/  SHF.L.U32 R0, R9, R12.reuse, RZ ;  /* 0x0000000c09007219 */ /* 0x080fe400000006ff */
[----:B------:R-:W-:Y:S01]  /*0ce0*/  SHF.R.U32.HI R5, RZ, R12, R5 ;  /* 0x0000000cff057219 */ /* 0x000fe20000011605 */
[----:B------:R-:W-:Y:S01]  /*0cf0*/  IMAD.MOV.U32 R4, RZ, RZ, R24 ;  /* 0x000000ffff047224 */ /* 0x000fe200078e0018 */
[----:B------:R-:W-:Y:S01]  /*0d00*/  LOP3.LUT R10, RZ, R0, RZ, 0x33, !PT ;  /* 0x00000000ff0a7212 */ /* 0x000fe200078e33ff */
[----:B------:R-:W3:Y:S01]  /*0d10*/  LDC R27, c[0x0][0x610] ;  /* 0x00018400ff1b7b82 */ /* 0x000ee20000000800 */
[----:B------:R-:W-:Y:S05]  /*0d20*/  @!P0 BRA `(.L_x_10) ;  /* 0x0000000000288947 */ /* 0x000fea0003800000 */
[----:B------:R-:W4:Y:S02]  /*0d30*/  LDC R9, c[0x0][0x64c] ;  /* 0x00019300ff097b82 */ /* 0x000f240000000800 */
[----:B----4-:R-:W-:-:S05]  /*0d40*/  IADD3 R9, P0, R24, R9, RZ ;  /* 0x0000000918097210 */ /* 0x010fca0007f1e0ff */
        /* <DEDUP_REMOVED lines=8> */
.L_x_10:
[----:B-1----:R-:W-:Y:S01]  /*0dd0*/  SHF.R.U64 R4, R4, R14, R5 ;  /* 0x0000000e04047219 */ /* 0x002fe20000001205 */
[----:B0-----:R-:W-:Y:S01]  /*0de0*/  VIADD R6, R15, 0xffffffff ;  /* 0xffffffff0f067836 */ /* 0x001fe20000000000 */
[----:B------:R-:W-:Y:S02]  /*0df0*/  SHF.L.U32 R0, R25, R12, RZ ;  /* 0x0000000c19007219 */ /* 0x000fe400000006ff */
[----:B------:R-:W-:Y:S01]  /*0e00*/  LOP3.LUT R5, R29, R10, RZ, 0xc0, !PT ;  /* 0x0000000a1d057212 */ /* 0x000fe200078ec0ff */
[----:B------:R-:W-:Y:S01]  /*0e10*/  IMAD.MOV R7, RZ, RZ, -R4 ;  /* 0x000000ffff077224 */ /* 0x000fe200078e0a04 */
[----:B------:R-:W-:Y:S02]  /*0e20*/  SEL R3, R3, R28, !P1 ;  /* 0x0000001c03037207 */ /* 0x000fe40004800000 */
[----:B------:R-:W-:Y:S01]  /*0e30*/  LOP3.LUT R6, R13, R6, RZ, 0xc0, !PT ;  /* 0x000000060d067212 */ /* 0x000fe200078ec0ff */
[----:B------:R-:W-:Y:S02]  /*0e40*/  IMAD R4, R0, R4, R5 ;  /* 0x0000000400047224 */ /* 0x000fe400078e0205 */
[----:B--2---:R-:W-:-:S02]  /*0e50*/  IMAD R0, R7, R26, R24 ;  /* 0x0000001a07007224 */ /* 0x004fc400078e0218 */
[----:B---3--:R-:W-:Y:S02]  /*0e60*/  IMAD R3, R4, R27, R3 ;  /* 0x0000001b04037224 */ /* 0x008fe400078e0203 */
[----:B------:R-:W-:Y:S02]  /*0e70*/  IMAD R62, R0, R15, R6 ;  /* 0x0000000f003e7224 */ /* 0x000fe400078e0206 */
[----:B------:R-:W-:-:S03]  /*0e80*/  IMAD.MOV.U32 R4, RZ, RZ, 0x1 ;  /* 0x00000001ff047424 */ /* 0x000fc600078e00ff */
[----:B------:R-:W-:Y:S02]  /*0e90*/  SEL R60, R62, R3, !P1 ;  /* 0x000000033e3c7207 */ /* 0x000fe40004800000 */
[----:B------:R-:W-:Y:S02]  /*0ea0*/  PRMT R0, R4, 0x7610, R0 ;  /* 0x0000761004007816 */ /* 0x000fe40000000000 */
[----:B------:R-:W-:-:S07]  /*0eb0*/  SEL R62, R3, R62, !P1 ;  /* 0x0000003e033e7207 */ /* 0x000fce0004800000 */
.L_x_8:
[----:B------:R-:W-:-:S08]  /*0ec0*/  NOP ;  /* 0x0000000000007918 */ /* 0x000fd00000000000 */
[----:B------:R-:W0:Y:S02]  /*0ed0*/  USETMAXREG.TRY_ALLOC.CTAPOOL UP0, 0xe8 ;  /* 0x000000e8000079c8 */ /* 0x000e240008000600 */
[----:B0-----:R-:W-:-:S13]  /*0ee0*/  PLOP3.LUT P0, PT, PT, PT, UP0, 0x80, 0x0 ;  /* 0x000000000000781c */ /* 0x001fda0003f0f008 */
[----:B------:R-:W-:Y:S05]  /*0ef0*/  @!P0 BRA `(.L_x_8) ;  /* 0xfffffffc00f08947 */ /* 0x000fea000383ffff */
[----:B------:R-:W-:Y:S01]  /*0f00*/  ULDC.64 UR4, c[0x0][0x598] ;  /* 0x0001660000047ab9 */ /* 0x000fe20000000a00 */
[----:B------:R-:W-:Y:S01]  /*0f10*/  ULDC.64 UR36, c[0x0][0x208] ;  /* 0x0000820000247ab9 */ /* 0x000fe20000000a00 */
[----:B------:R-:W-:-:S04]  /*0f20*/  ISETP.NE.U32.AND P0, PT, RZ, UR4, PT ;  /* 0x00000004ff007c0c */ /* 0x000fc8000bf05070 */
[----:B------:R-:W-:-:S13]  /*0f30*/  ISETP.NE.AND.EX P0, PT, RZ, UR5, PT, P0 ;  /* 0x00000005ff007c0c */ /* 0x000fda000bf05300 */
[----:B------:R-:W-:Y:S05]  /*0f40*/  @!P0 BRA `(.L_x_11) ;  /* 0x00000000001c8947 */ /* 0x000fea0003800000 */
[----:B------:R-:W0:Y:S02]  /*0f50*/  LDC.64 R4, c[0x0][0x598] ;  /* 0x00016600ff047b82 */ /* 0x000e240000000a00 */
[----:B0-----:R-:W2:Y:S02]  /*0f60*/  LDG.E.64 R4, desc[UR36][R4.64] ;  /* 0x0000002404047981 */ /* 0x001ea4000c1e1b00 */
[----:B--2---:R-:W-:-:S04]  /*0f70*/  ISETP.NE.U32.AND P0, PT, R4, RZ, PT ;  /* 0x000000ff0400720c */ /* 0x004fc80003f05070 */
[----:B------:R-:W-:-:S13]  /*0f80*/  ISETP.NE.AND.EX P0, PT, R5, RZ, PT, P0 ;  /* 0x000000ff0500720c */ /* 0x000fda0003f05300 */
[----:B------:R-:W-:Y:S05]  /*0f90*/  @!P0 BRA `(.L_x_11) ;  /* 0x0000000000088947 */ /* 0x000fea0003800000 */
[----:B------:R0:W5:Y:S01]  /*0fa0*/  LD.E R56, desc[UR36][R4.64] ;  /* 0x0000002404387980 */ /* 0x000162000c101900 */
[----:B------:R-:W-:Y:S05]  /*0fb0*/  BRA `(.L_x_12) ;  /* 0x0000000000247947 */ /* 0x000fea0003800000 */
.L_x_11:
[----:B------:R-:W-:Y:S02]  /*0fc0*/  ULDC.64 UR4, c[0x0][0x588] ;  /* 0x0001620000047ab9 */ /* 0x000fe40000000a00 */
[----:B------:R-:W-:-:S04]  /*0fd0*/  ISETP.NE.U32.AND P0, PT, RZ, UR4, PT ;  /* 0x00000004ff007c0c */ /* 0x000fc8000bf05070 */
[----:B------:R-:W-:-:S13]  /*0fe0*/  ISETP.NE.AND.EX P0, PT, RZ, UR5, PT, P0 ;  /* 0x00000005ff007c0c */ /* 0x000fda000bf05300 */
[----:B------:R-:W-:Y:S05]  /*0ff0*/  @!P0 BRA `(.L_x_13) ;  /* 0x00000000000c8947 */ /* 0x000fea0003800000 */
[----:B------:R-:W0:Y:S02]  /*1000*/  LDC.64 R4, c[0x0][0x588] ;  /* 0x00016200ff047b82 */ /* 0x000e240000000a00 */
[----:B0-----:R1:W5:Y:S01]  /*1010*/  LDG.E R56, desc[UR36][R4.64] ;  /* 0x0000002404387981 */ /* 0x001362000c1e1900 */
[----:B------:R-:W-:Y:S05]  /*1020*/  BRA `(.L_x_12) ;  /* 0x0000000000087947 */ /* 0x000fea0003800000 */
.L_x_13:
[----:B------:R-:W-:Y:S02]  /*1030*/  ULDC UR4, c[0x0][0x580] ;  /* 0x0001600000047ab9 */ /* 0x000fe40000000800 */
[----:B------:R-:W-:-:S07]  /*1040*/  IMAD.U32 R56, RZ, RZ, UR4 ;  /* 0x00000004ff387e24 */ /* 0x000fce000f8e00ff */
.L_x_12:
[----:B------:R-:W-:Y:S02]  /*1050*/  ULDC.64 UR4, c[0x0][0x5a0] ;  /* 0x0001680000047ab9 */ /* 0x000fe40000000a00 */
[----:B------:R-:W-:-:S04]  /*1060*/  ISETP.NE.U32.AND P0, PT, RZ, UR4, PT ;  /* 0x00000004ff007c0c */ /* 0x000fc8000bf05070 */
[----:B------:R-:W-:-:S13]  /*1070*/  ISETP.NE.AND.EX P0, PT, RZ, UR5, PT, P0 ;  /* 0x00000005ff007c0c */ /* 0x000fda000bf05300 */
[----:B------:R-:W-:Y:S05]  /*1080*/  @!P0 BRA `(.L_x_14) ;  /* 0x00000000001c8947 */ /* 0x000fea0003800000 */
[----:B01----:R-:W0:Y:S02]  /*1090*/  LDC.64 R4, c[0x0][0x5a0] ;  /* 0x00016800ff047b82 */ /* 0x003e240000000a00 */
[----:B0-----:R-:W2:Y:S02]  /*10a0*/  LDG.E.64 R4, desc[UR36][R4.64] ;  /* 0x0000002404047981 */ /* 0x001ea4000c1e1b00 */
[----:B--2---:R-:W-:-:S04]  /*10b0*/  ISETP.NE.U32.AND P0, PT, R4, RZ, PT ;  /* 0x000000ff0400720c */ /* 0x004fc80003f05070 */
[----:B------:R-:W-:-:S13]  /*10c0*/  ISETP.NE.AND.EX P0, PT, R5, RZ, PT, P0 ;  /* 0x000000ff0500720c */ /* 0x000fda0003f05300 */
[----:B------:R-:W-:Y:S05]  /*10d0*/  @!P0 BRA `(.L_x_14) ;  /* 0x0000000000088947 */ /* 0x000fea0003800000 */
[----:B------:R0:W5:Y:S01]  /*10e0*/  LD.E R58, desc[UR36][R4.64] ;  /* 0x00000024043a7980 */ /* 0x000162000c101900 */
[----:B------:R-:W-:Y:S05]  /*10f0*/  BRA `(.L_x_15) ;  /* 0x0000000000247947 */ /* 0x000fea0003800000 */
.L_x_14:
[----:B------:R-:W-:Y:S02]  /*1100*/  ULDC.64 UR4, c[0x0][0x590] ;  /* 0x0001640000047ab9 */ /* 0x000fe40000000a00 */
[----:B------:R-:W-:-:S04]  /*1110*/  ISETP.NE.U32.AND P0, PT, RZ, UR4, PT ;  /* 0x00000004ff007c0c */ /* 0x000fc8000bf05070 */
[----:B------:R-:W-:-:S13]  /*1120*/  ISETP.NE.AND.EX P0, PT, RZ, UR5, PT, P0 ;  /* 0x00000005ff007c0c */ /* 0x000fda000bf05300 */
[----:B------:R-:W-:Y:S05]  /*1130*/  @!P0 BRA `(.L_x_16) ;  /* 0x00000000000c8947 */ /* 0x000fea0003800000 */
[----:B------:R-:W2:Y:S02]  /*1140*/  LDC.64 R58, c[0x0][0x590] ;  /* 0x00016400ff3a7b82 */ /* 0x000ea40000000a00 */
[----:B--2---:R2:W5:Y:S01]  /*1150*/  LDG.E R58, desc[UR36][R58.64] ;  /* 0x000000243a3a7981 */ /* 0x004562000c1e1900 */
[----:B------:R-:W-:Y:S05]  /*1160*/  BRA `(.L_x_15) ;  /* 0x0000000000087947 */ /* 0x000fea0003800000 */
.L_x_16:
[----:B------:R-:W-:Y:S02]  /*1170*/  ULDC UR4, c[0x0][0x584] ;  /* 0x0001610000047ab9 */ /* 0x000fe40000000800 */
[----:B------:R-:W-:-:S07]  /*1180*/  IMAD.U32 R58, RZ, RZ, UR4 ;  /* 0x00000004ff3a7e24 */ /* 0x000fce000f8e00ff */
.L_x_15:
[----:B------:R-:W-:-:S13]  /*1190*/  LOP3.LUT P0, RZ, R0, 0xff, RZ, 0xc0, !PT ;  /* 0x000000ff00ff7812 */ /* 0x000fda000780c0ff */
[----:B------:R-:W-:Y:S05]  /*11a0*/  @!P0 EXIT ;  /* 0x000000000000894d */ /* 0x000fea0003800000 */
[----:B------:R-:W-:Y:S01]  /*11b0*/  ULDC UR4, c[0x0][0x28c] ;  /* 0x0000a30000047ab9 */ /* 0x000fe20000000800 */
[----:B------:R-:W-:Y:S01]  /*11c0*/  LOP3.LUT R74, R19, 0x1, RZ, 0xfc, !PT ;  /* 0x00000001134a7812 */ /* 0x000fe200078efcff */
[----:B------:R-:W-:Y:S01]  /*11d0*/  UIADD3 UR4, UR4, 0x3f, URZ ;  /* 0x0000003f04047890 */ /* 0x000fe2000fffe03f */
[----:B------:R-:W-:Y:S01]  /*11e0*/  UMOV UR38, URZ ;  /* 0x0000003f00267c82 */ /* 0x000fe20008000000 */
[----:B------:R-:W-:Y:S02]  /*11f0*/  UMOV UR39, URZ ;  /* 0x0000003f00277c82 */ /* 0x000fe40008000000 */
[----:B------:R-:W-:-:S04]  /*1200*/  USHF.R.S32.HI UR5, URZ, 0x1f, UR4 ;  /* 0x0000001f3f057899 */ /* 0x000fc80008011404 */
[----:B------:R-:W-:-:S04]  /*1210*/  ULEA.HI UR5, UR5, UR4, URZ, 0x6 ;  /* 0x0000000405057291 */ /* 0x000fc8000f8f303f */
[----:B------:R-:W-:-:S12]  /*1220*/  USHF.R.S32.HI UR40, URZ, 0x6, UR5 ;  /* 0x000000063f287899 */ /* 0x000fd80008011405 */
.L_x_98:
[----:B------:R-:W-:Y:S01]  /*1230*/  LOP3.LUT R0, R18, 0x80, RZ, 0xc0, !PT ;  /* 0x0000008012007812 */ /* 0x000fe200078ec0ff */
[----:B---3--:R-:W3:Y:S01]  /*1240*/  S2UR UR7, SR_CgaCtaId ;  /* 0x00000000000779c3 */ /* 0x008ee20000008800 */
[----:B------:R-:W-:Y:S02]  /*1250*/  UMOV UR6, 0x400 ;  /* 0x0000040000067882 */ /* 0x000fe40000000000 */
[----:B------:R-:W-:-:S06]  /*1260*/  SHF.R.U32.HI R0, RZ, 0x7, R0 ;  /* 0x00000007ff007819 */ /* 0x000fcc0000011600 */
[----:B----4-:R-:W4:Y:S01]  /*1270*/  SHFL.IDX PT, R0, R0, RZ, 0x1f ;  /* 0x00001fff00007589 */ /* 0x010f2200000e0000 */
[----:B---3--:R-:W-:Y:S01]  /*1280*/  ULEA UR6, UR7, UR6, 0x18 ;  /* 0x0000000607067291 */ /* 0x008fe2000f8ec03f */
[----:B----4-:R-:W-:-:S13]  /*1290*/  R2UR UR4, R0 ;  /* 0x00000000000472ca */ /* 0x010fda00000e0000 */
[----:B------:R-:W-:-:S04]  /*12a0*/  ULEA.HI UR5, UR4, UR4, URZ, 0x1 ;  /* 0x0000000404057291 */ /* 0x000fc8000f8f083f */
[----:B------:R-:W-:-:S04]  /*12b0*/  ULOP3.LUT UR5, UR5, 0x7fffe, URZ, 0xc0, !UPT ;  /* 0x0007fffe05057892 */ /* 0x000fc8000f8ec03f */
[----:B------:R-:W-:-:S03]  /*12c0*/  UIADD3 UR5, UR4, -UR5, URZ ;  /* 0x8000000504057290 */ /* 0x000fc6000fffe03f */
[----:B------:R-:W-:Y:S01]  /*12d0*/  ULDC UR4, c[0x0][0x28c] ;  /* 0x0000a30000047ab9 */ /* 0x000fe20000000800 */
[----:B------:R-:W-:Y:S01]  /*12e0*/  ULEA UR5, UR5, UR6, 0xd ;  /* 0x0000000605057291 */ /* 0x000fe2000f8e683f */
[----:B------:R-:W-:-:S03]  /*12f0*/  ISETP.LT.AND P0, PT, RZ, UR4, PT ;  /* 0x00000004ff007c0c */ /* 0x000fc6000bf01270 */
[----:B------:R-:W-:-:S04]  /*1300*/  UIADD3 UR5, UR5, 0x180, URZ ;  /* 0x0000018005057890 */ /* 0x000fc8000fffe03f */
[----:B------:R-:W-:-:S04]  /*1310*/  USHF.R.U32.HI UR5, URZ, 0x4, UR5 ;  /* 0x000000043f057899 */ /* 0x000fc80008011605 */
[----:B------:R-:W-:Y:S02]  /*1320*/  ULOP3.LUT UR41, UR5, 0x3fff, URZ, 0xc0, !UPT ;  /* 0x00003fff05297892 */ /* 0x000fe4000f8ec03f */
[----:B01---5:R-:W-:Y:S10]  /*1330*/  @P0 BRA `(.L_x_17) ;  /* 0x0000000000400947 */ /* 0x023ff40003800000 */
[----:B------:R-:W-:Y:S01]  /*1340*/  MOV R0, 0x0 ;  /* 0x0000000000007802 */ /* 0x000fe20000000f00 */
[----:B------:R-:W-:Y:S01]  /*1350*/  ULDC.64 UR4, c[0x4][0x68] ;  /* 0x01001a0000047ab9 */ /* 0x000fe20000000a00 */
[----:B------:R-:W-:Y:S01]  /*1360*/  ULDC.64 UR6, c[0x4][0x8] ;  /* 0x0100020000067ab9 */ /* 0x000fe20000000a00 */
[----:B01----:R-:W-:Y:S01]  /*1370*/  IMAD.U32 R4, RZ, RZ, UR4 ;  /* 0x00000004ff047e24 */ /* 0x003fe2000f8e00ff */
[----:B------:R0:W1:Y:S01]  /*1380*/  LDC.64 R14, c[0x4][R0] ;  /* 0x01000000000e7b82 */ /* 0x0000620000000a00 */
[----:B------:R-:W-:Y:S01]  /*1390*/  IMAD.U32 R5, RZ, RZ, UR5 ;  /* 0x00000005ff057e24 */ /* 0x000fe2000f8e00ff */
[----:B------:R-:W-:Y:S01]  /*13a0*/  ULDC.64 UR4, c[0x4][0x70] ;  /* 0x01001c0000047ab9 */ /* 0x000fe20000000a00 */
[----:B------:R-:W-:Y:S02]  /*13b0*/  IMAD.U32 R10, RZ, RZ, UR6 ;  /* 0x00000006ff0a7e24 */ /* 0x000fe4000f8e00ff */
[----:B------:R-:W-:Y:S02]  /*13c0*/  IMAD.U32 R6, RZ, RZ, UR4 ;  /* 0x00000004ff067e24 */ /* 0x000fe4000f8e00ff */
[----:B------:R-:W-:-:S02]  /*13d0*/  IMAD.U32 R7, RZ, RZ, UR5 ;  /* 0x00000005ff077e24 */ /* 0x000fc4000f8e00ff */
[----:B------:R-:W-:Y:S02]  /*13e0*/  IMAD.U32 R11, RZ, RZ, UR7 ;  /* 0x00000007ff0b7e24 */ /* 0x000fe4000f8e00ff */
[----:B------:R-:W-:Y:S02]  /*13f0*/  IMAD.MOV.U32 R8, RZ, RZ, 0x1e1 ;  /* 0x000001e1ff087424 */ /* 0x000fe400078e00ff */
[----:B------:R-:W-:Y:S02]  /*1400*/  IMAD.MOV.U32 R12, RZ, RZ, 0x1 ;  /* 0x00000001ff0c7424 */ /* 0x000fe400078e00ff */
[----:B0-----:R-:W-:-:S07]  /*1410*/  IMAD.MOV.U32 R13, RZ, RZ, RZ ;  /* 0x000000ffff0d7224 */ /* 0x001fce00078e00ff */
[----:B------:R-:W-:-:S07]  /*1420*/  LEPC R20, `(.L_x_17) ;  /* 0x000000001014794e */ /* 0x000fce0000000000 */
[----:B-12--5:R-:W-:Y:S05]  /*1430*/  CALL.ABS.NOINC R14 ;  /* 0x000000000e007343 */ /* 0x026fea0003c00000 */
.L_x_17:
[----:B------:R-:W-:-:S13]  /*1440*/  ISETP.NE.AND P0, PT, R74, 0x3, PT ;  /* 0x000000034a00780c */ /* 0x000fda0003f05270 */
[----:B------:R-:W-:Y:S05]  /*1450*/  @!P0 BRA `(.L_x_18) ;  /* 0x0000000000048947 */ /* 0x000fea0003800000 */
[----:B------:R-:W-:Y:S01]  /*1460*/  BPT.TRAP 0x1 ;  /* 0x000000040000795c */ /* 0x000fe20000300000 */
.L_x_18:
[----:B------:R-:W3:Y:S01]  /*1470*/  S2UR UR5, SR_CgaCtaId ;  /* 0x00000000000579c3 */ /* 0x000ee20000008800 */
[----:B------:R-:W-:Y:S01]  /*1480*/  UMOV UR4, 0x400 ;  /* 0x0000040000047882 */ /* 0x000fe20000000000 */
[----:B------:R-:W-:Y:S02]  /*1490*/  IMAD.U32 R0, RZ, RZ, UR38 ;  /* 0x00000026ff007e24 */ /* 0x000fe4000f8e00ff */
[----:B------:R-:W-:-:S03]  /*14a0*/  IMAD.U32 R3, RZ, RZ, UR39 ;  /* 0x00000027ff037e24 */ /* 0x000fc6000f8e00ff */
[----:B------:R-:W-:Y:S01]  /*14b0*/  SHF.L.U32 R0, R0, 0x1f, RZ ;  /* 0x0000001f00007819 */ /* 0x000fe200000006ff */
[----:B---3--:R-:W-:-:S06]  /*14c0*/  ULEA UR4, UR5, UR4, 0x18 ;  /* 0x0000000405047291 */ /* 0x008fcc000f8ec03f */
[----:B------:R-:W-:-:S04]  /*14d0*/  IMAD.U32 R6, RZ, RZ, UR4 ;  /* 0x00000004ff067e24 */ /* 0x000fc8000f8e00ff */
[----:B------:R-:W-:-:S04]  /*14e0*/  IMAD R3, R3, 0x8, R6 ;  /* 0x0000000803037824 */ /* 0x000fc800078e0206 */
[----:B------:R3:W4:Y:S01]  /*14f0*/  SYNCS.PHASECHK.TRANS64.TRYWAIT P1, [R3+URZ], R0 ;  /* 0x00000000030075a7 */ /* 0x000722000802017f */
[----:B------:R-:W-:Y:S05]  /*1500*/  @!P0 BRA `(.L_x_19) ;  /* 0x0000000000048947 */ /* 0x000fea0003800000 */
[----:B------:R-:W-:Y:S01]  /*1510*/  BPT.TRAP 0x1 ;  /* 0x000000040000795c */ /* 0x000fe20000300000 */
.L_x_19:
[----:B----4-:R-:W-:Y:S05]  /*1520*/  @P1 BRA `(.L_x_20) ;  /* 0x0000000000081947 */ /* 0x010fea0003800000 */
[----:B------:R-:W4:Y:S02]  /*1530*/  SYNCS.PHASECHK.TRANS64.TRYWAIT P1, [R3+URZ], R0 ;  /* 0x00000000030075a7 */ /* 0x000f24000802017f */
[----:B----4-:R-:W-:Y:S05]  /*1540*/  @!P1 BRA `(.L_x_21) ;  /* 0x0000005000909947 */ /* 0x010fea0003800000 */
.L_x_20:
[----:B------:R-:W-:-:S04]  /*1550*/  UISETP.LT.AND UP0, UPT, UR40, 0x1, UPT ;  /* 0x000000012800788c */ /* 0x000fc8000bf01270 */
[----:B------:R-:W-:-:S06]  /*1560*/  USEL UR4, UR40, 0x1, UP0 ;  /* 0x0000000128047887 */ /* 0x000fcc0008000000 */
[----:B---34-:R-:W-:Y:S01]  /*1570*/  IMAD.U32 R0, RZ, RZ, UR4 ;  /* 0x00000004ff007e24 */ /* 0x018fe2000f8e00ff */
[----:B------:R-:W-:Y:S05]  /*1580*/  WARPSYNC.ALL ;  /* 0x0000000000007948 */ /* 0x000fea0003800000 */
[----:B------:R-:W-:-:S04]  /*1590*/  IADD3 R0, -R0, UR40, RZ ;  /* 0x0000002800007c10 */ /* 0x000fc8000fffe1ff */
[----:B------:R-:W-:Y:S02]  /*15a0*/  ISETP.GE.AND P1, PT, R0, 0x1, PT ;  /* 0x000000010000780c */ /* 0x000fe40003f26270 */
[----:B------:R-:W-:Y:S01]  /*15b0*/  R2UR UR4, R6 ;  /* 0x00000000060472ca */ /* 0x000fe200000e0000 */
[----:B------:R-:W-:Y:S01]  /*15c0*/  WARPGROUP.ARRIVE ;  /* 0x00000000000079c5 */ /* 0x000fe20000000000 */
[----:B------:R-:W-:Y:S01]  /*15d0*/  UMOV UR9, 0x40000040 ;  /* 0x4000004000097882 */ /* 0x000fe20000000000 */
[----:B------:R-:W-:-:S10]  /*15e0*/  UMOV UR11, 0x40000040 ;  /* 0x40000040000b7882 */ /* 0x000fd40000000000 */
[----:B------:R-:W-:-:S04]  /*15f0*/  UIADD3 UR4, UR4, 0x30180, URZ ;  /* 0x0003018004047890 */ /* 0x000fc8000fffe03f */
[----:B------:R-:W-:-:S04]  /*1600*/  USHF.R.U32.HI UR4, URZ, 0x4, UR4 ;  /* 0x000000043f047899 */ /* 0x000fc80008011604 */
[----:B------:R-:W-:Y:S02]  /*1610*/  ULOP3.LUT UR5, UR4, 0x3fff, URZ, 0xc0, !UPT ;  /* 0x00003fff04057892 */ /* 0x000fe4000f8ec03f */
[----:B------:R-:W-:Y:S02]  /*1620*/  ULOP3.LUT UR4, UR41, 0x10000, URZ, 0xfc, !UPT ;  /* 0x0001000029047892 */ /* 0x000fe4000f8efc3f */
[----:B------:R-:W-:Y:S02]  /*1630*/  ULOP3.LUT UR5, UR5, 0x10000, URZ, 0xfc, !UPT ;  /* 0x0001000005057892 */ /* 0x000fe4000f8efc3f */
[----:B------:R-:W-:Y:S02]  /*1640*/  ULEA UR7, UR39, UR4, 0xb ;  /* 0x0000000427077291 */ /* 0x000fe4000f8e583f */
[----:B------:R-:W-:Y:S02]  /*1650*/  ULEA UR6, UR39, UR5, 0x8 ;  /* 0x0000000527067291 */ /* 0x000fe4000f8e403f */
[----:B------:R-:W-:-:S03]  /*1660*/  UIADD3 UR12, UR7, 0x400, URZ ;  /* 0x00000400070c7890 */ /* 0x000fc6000fffe03f */
[----:B------:R-:W-:Y:S02]  /*1670*/  UMOV UR8, UR7 ;  /* 0x0000000700087c82 */ /* 0x000fe40008000000 */
[----:B------:R-:W-:Y:S02]  /*1680*/  UMOV UR10, UR6 ;  /* 0x00000006000a7c82 */ /* 0x000fe40008000000 */
[----:B------:R-:W-:Y:S01]  /*1690*/  HGMMA.64x32x16.F32.BF16 R40, gdesc[UR8], RZ, !UPT, gsb0 ;  /* 0x00600000082879f0 */ /* 0x000fe2000c0018ff */
[----:B------:R-:W-:Y:S01]  /*16a0*/  UMOV UR8, UR12 ;  /* 0x0000000c00087c82 */ /* 0x000fe20008000000 */
[----:B------:R-:W-:Y:S01]  /*16b0*/  UMOV UR9, 0x40000040 ;  /* 0x4000004000097882 */ /* 0x000fe20000000000 */
[----:B------:R-:W-:Y:S01]  /*16c0*/  UIADD3 UR12, UR7, 0x402, URZ ;  /* 0x00000402070c7890 */ /* 0x000fe2000fffe03f */
[----:B------:R-:W-:Y:S02]  /*16d0*/  WARPGROUP.DEPBAR.LE gsb0, 0x0 ;  /* 0x00008000000079c5 */ /* 0x000fe40000010000 */
[----:B------:R-:W-:-:S06]  /*16e0*/  WARPGROUP.ARRIVE ;  /* 0x00000000000079c5 */ /* 0x000fcc0000000000 */
[----:B------:R-:W-:Y:S01]  /*16f0*/  HGMMA.64x32x16.F32.BF16 R24, gdesc[UR8], RZ, !UPT, gsb0 ;  /* 0x00600000081879f0 */ /* 0x000fe2000c0018ff */
[----:B------:R-:W-:Y:S02]  /*1700*/  UIADD3 UR8, UR7, 0x2, URZ ;  /* 0x0000000207087890 */ /* 0x000fe4000fffe03f */
[----:B------:R-:W-:Y:S01]  /*1710*/  UIADD3 UR10, UR6, 0x2, URZ ;  /* 0x00000002060a7890 */ /* 0x000fe2000fffe03f */
[----:B------:R-:W-:Y:S01]  /*1720*/  UMOV UR9, 0x40000040 ;  /* 0x4000004000097882 */ /* 0x000fe20000000000 */
[----:B------:R-:W-:Y:S01]  /*1730*/  UMOV UR11, 0x40000040 ;  /* 0x40000040000b7882 */ /* 0x000fe20000000000 */
[----:B------:R-:W-:Y:S02]  /*1740*/  WARPGROUP.DEPBAR.LE gsb0, 0x0 ;  /* 0x00008000000079c5 */ /* 0x000fe40000010000 */
[----:B------:R-:W-:-:S06]  /*1750*/  WARPGROUP.ARRIVE ;  /* 0x00000000000079c5 */ /* 0x000fcc0000000000 */
[----:B------:R-:W-:Y:S01]  /*1760*/  HGMMA.64x32x16.F32.BF16 R40, gdesc[UR8], R40, gsb0 ;  /* 0x00600000082879f0 */ /* 0x000fe20008001828 */
[----:B------:R-:W-:Y:S01]  /*1770*/  UMOV UR8, UR12 ;  /* 0x0000000c00087c82 */ /* 0x000fe20008000000 */
[----:B------:R-:W-:Y:S01]  /*1780*/  UMOV UR9, 0x40000040 ;  /* 0x4000004000097882 */ /* 0x000fe20000000000 */
[----:B------:R-:W-:Y:S01]  /*1790*/  UIADD3 UR12, UR7, 0x404, URZ ;  /* 0x00000404070c7890 */ /* 0x000fe2000fffe03f */
[----:B------:R-:W-:Y:S02]  /*17a0*/  WARPGROUP.DEPBAR.LE gsb0, 0x0 ;  /* 0x00008000000079c5 */ /* 0x000fe40000010000 */
[----:B------:R-:W-:-:S06]  /*17b0*/  WARPGROUP.ARRIVE ;  /* 0x00000000000079c5 */ /* 0x000fcc0000000000 */
[----:B------:R-:W-:Y:S01]  /*17c0*/  HGMMA.64x32x16.F32.BF16 R24, gdesc[UR8], R24, gsb0 ;  /* 0x00600000081879f0 */ /* 0x000fe20008001818 */
        /* <DEDUP_REMOVED lines=9> */
[----:B------:R-:W-:Y:S02]  /*1860*/  WARPGROUP.DEPBAR.LE gsb0, 0x0 ;  /* 0x00008000000079c5 */ /* 0x000fe40000010000 */
[----:B------:R-:W-:-:S06]  /*1870*/  WARPGROUP.ARRIVE ;  /* 0x00000000000079c5 */ /* 0x000fcc0000000000 */
[----:B------:R-:W-:Y:S01]  /*1880*/  HGMMA.64x32x16.F32.BF16 R24, gdesc[UR8], R24, gsb0 ;  /* 0x00600000081879f0 */ /* 0x000fe20008001818 */
[----:B------:R-:W-:Y:S02]  /*1890*/  UIADD3 UR8, UR7, 0x6, URZ ;  /* 0x0000000607087890 */ /* 0x000fe4000fffe03f */
[----:B------:R-:W-:Y:S01]  /*18a0*/  UIADD3 UR10, UR6, 0x6, URZ ;  /* 0x00000006060a7890 */ /* 0x000fe2000fffe03f */
[----:B------:R-:W-:Y:S01]  /*18b0*/  UMOV UR9, 0x40000040 ;  /* 0x4000004000097882 */ /* 0x000fe20000000000 */
[----:B------:R-:W-:Y:S01]  /*18c0*/  UMOV UR11, 0x40000040 ;  /* 0x40000040000b7882 */ /* 0x000fe20000000000 */
[----:B------:R-:W-:Y:S01]  /*18d0*/  UIADD3 UR7, UR7, 0x406, URZ ;  /* 0x0000040607077890 */ /* 0x000fe2000fffe03f */
[----:B------:R-:W-:Y:S02]  /*18e0*/  WARPGROUP.DEPBAR.LE gsb0, 0x0 ;  /* 0x00008000000079c5 */ /* 0x000fe40000010000 */
[----:B------:R-:W-:-:S06]  /*18f0*/  WARPGROUP.ARRIVE ;  /* 0x00000000000079c5 */ /* 0x000fcc0000000000 */
[----:B------:R-:W-:Y:S01]  /*1900*/  HGMMA.64x32x16.F32.BF16 R40, gdesc[UR8], R40, gsb0 ;  /* 0x00600000082879f0 */ /* 0x000fe20008001828 */
[----:B------:R-:W-:Y:S01]  /*1910*/  UMOV UR8, UR7 ;  /* 0x0000000700087c82 */ /* 0x000fe20008000000 */
[----:B------:R-:W-:Y:S01]  /*1920*/  UMOV UR9, 0x40000040 ;  /* 0x4000004000097882 */ /* 0x000fe20000000000 */
[----:B------:R-:W-:Y:S02]  /*1930*/  WARPGROUP.DEPBAR.LE gsb0, 0x0 ;  /* 0x00008000000079c5 */ /* 0x000fe40000010000 */
[----:B------:R-:W-:-:S06]  /*1940*/  WARPGROUP.ARRIVE ;  /* 0x00000000000079c5 */ /* 0x000fcc0000000000 */
[----:B------:R-:W-:Y:S03]  /*1950*/  HGMMA.64x32x16.F32.BF16 R24, gdesc[UR8], R24, gsb0 ;  /* 0x00600000081879f0 */ /* 0x000fe60008001818 */
[----:B------:R-:W-:Y:S02]  /*1960*/  WARPGROUP.DEPBAR.LE gsb0, 0x0 ;  /* 0x00008000000079c5 */ /* 0x000fe40000010000 */
[----:B------:R-:W-:Y:S05]  /*1970*/  @!P1 BRA `(.L_x_22) ;  /* 0x0000000400849947 */ /* 0x000fea0003800000 */
[----:B------:R-:W-:Y:S02]  /*1980*/  UIADD3 UR6, UR39, 0x1, URZ ;  /* 0x0000000127067890 */ /* 0x000fe4000fffe03f */
[----:B------:R-:W-:Y:S02]  /*1990*/  IMAD.U32 R3, RZ, RZ, UR39 ;  /* 0x00000027ff037e24 */ /* 0x000fe4000f8e00ff */
[----:B------:R-:W-:-:S04]  /*19a0*/  UISETP.NE.AND UP0, UPT, UR6, 0x6, UPT ;  /* 0x000000060600788c */ /* 0x000fc8000bf05270 */
[----:B------:R-:W-:Y:S02]  /*19b0*/  USEL UR7, URZ, 0x1, UP0 ;  /* 0x000000013f077887 */ /* 0x000fe40008000000 */
[----:B------:R-:W-:Y:S02]  /*19c0*/  USEL UR6, UR6, URZ, UP0 ;  /* 0x0000003f06067287 */ /* 0x000fe40008000000 */
[----:B------:R-:W-:-:S06]  /*19d0*/  ULOP3.LUT UR7, UR38, UR7, URZ, 0x3c, !UPT ;  /* 0x0000000726077292 */ /* 0x000fcc000f8e3c3f */
[----:B------:R-:W-:-:S07]  /*19e0*/  IMAD.U32 R7, RZ, RZ, UR7 ;  /* 0x00000007ff077e24 */ /* 0x000fce000f8e00ff */
.L_x_29:
[----:B------:R-:W-:Y:S05]  /*19f0*/  @!P0 BRA `(.L_x_23) ;  /* 0x0000000000048947 */ /* 0x000fea0003800000 */
[----:B------:R-:W-:Y:S01]  /*1a00*/  BPT.TRAP 0x1 ;  /* 0x000000040000795c */ /* 0x000fe20000300000 */
.L_x_23:
[----:B------:R-:W3:Y:S01]  /*1a10*/  S2UR UR8, SR_CgaCtaId ;  /* 0x00000000000879c3 */ /* 0x000ee20000008800 */
[----:B------:R-:W-:Y:S01]  /*1a20*/  UMOV UR7, 0x400 ;  /* 0x0000040000077882 */ /* 0x000fe20000000000 */
[----:B01----:R-:W-:Y:S01]  /*1a30*/  IMAD.U32 R5, RZ, RZ, UR6 ;  /* 0x00000006ff057e24 */ /* 0x003fe2000f8e00ff */
[----:B------:R-:W-:Y:S01]  /*1a40*/  SHF.L.U32 R4, R7, 0x1f, RZ ;  /* 0x0000001f07047819 */ /* 0x000fe200000006ff */
[----:B---3--:R-:W-:-:S06]  /*1a50*/  ULEA UR7, UR8, UR7, 0x18 ;  /* 0x0000000708077291 */ /* 0x008fcc000f8ec03f */
[----:B------:R-:W-:-:S04]  /*1a60*/  IMAD.U32 R6, RZ, RZ, UR7 ;  /* 0x00000007ff067e24 */ /* 0x000fc8000f8e00ff */
[----:B------:R-:W-:-:S04]  /*1a70*/  IMAD R5, R5, 0x8, R6 ;  /* 0x0000000805057824 */ /* 0x000fc800078e0206 */
[----:B------:R0:W1:Y:S01]  /*1a80*/  SYNCS.PHASECHK.TRANS64.TRYWAIT P1, [R5+URZ], R4 ;  /* 0x00000004050075a7 */ /* 0x000062000802017f */
[----:B------:R-:W-:Y:S05]  /*1a90*/  @!P0 BRA `(.L_x_24) ;  /* 0x0000000000048947 */ /* 0x000fea0003800000 */
[----:B------:R-:W-:Y:S01]  /*1aa0*/  BPT.TRAP 0x1 ;  /* 0x000000040000795c */ /* 0x000fe20000300000 */
.L_x_24:
[----:B-1----:R-:W-:Y:S05]  /*1ab0*/  @P1 BRA `(.L_x_25) ;  /* 0x0000000000081947 */ /* 0x002fea0003800000 */
[----:B------:R-:W1:Y:S02]  /*1ac0*/  SYNCS.PHASECHK.TRANS64.TRYWAIT P1, [R5+URZ], R4 ;  /* 0x00000004050075a7 */ /* 0x000e64000802017f */
[----:B-1----:R-:W-:Y:S05]  /*1ad0*/  @!P1 BRA `(.L_x_26) ;  /* 0x0000004c00409947 */ /* 0x002fea0003800000 */
.L_x_25:
[----:B------:R-:W-:Y:S01]  /*1ae0*/  ULEA UR7, UR6, UR5, 0x8 ;  /* 0x0000000506077291 */ /* 0x000fe2000f8e403f */
[----:B------:R-:W-:Y:S01]  /*1af0*/  WARPGROUP.ARRIVE ;  /* 0x00000000000079c5 */ /* 0x000fe20000000000 */
[----:B------:R-:W-:Y:S01]  /*1b00*/  ULEA UR12, UR6, UR4, 0xb ;  /* 0x00000004060c7291 */ /* 0x000fe2000f8e583f */
[----:B------:R-:W-:Y:S01]  /*1b10*/  UMOV UR11, 0x40000040 ;  /* 0x40000040000b7882 */ /* 0x000fe20000000000 */
[----:B------:R-:W-:Y:S02]  /*1b20*/  UMOV UR9, 0x40000040 ;  /* 0x4000004000097882 */ /* 0x000fe40000000000 */
[----:B------:R-:W-:Y:S01]  /*1b30*/  UIADD3 UR13, UR12, 0x400, URZ ;  /* 0x000004000c0d7890 */ /* 0x000fe2000fffe03f */
[----:B------:R-:W-:Y:S02]  /*1b40*/  UMOV UR10, UR7 ;  /* 0x00000007000a7c82 */ /* 0x000fe40008000000 */
[----:B------:R-:W-:Y:S02]  /*1b50*/  UMOV UR8, UR12 ;  /* 0x0000000c00087c82 */ /* 0x000fe40008000000 */
[----:B------:R-:W-:Y:S01]  /*1b60*/  HGMMA.64x32x16.F32.BF16 R40, gdesc[UR8], R40, gsb0 ;  /* 0x00600000082879f0 */ /* 0x000fe20008001828 */
[----:B------:R-:W-:Y:S01]  /*1b70*/  UMOV UR9, 0x40000040 ;  /* 0x4000004000097882 */ /* 0x000fe20000000000 */
[----:B------:R-:W-:Y:S01]  /*1b80*/  UMOV UR8, UR13 ;  /* 0x0000000d00087c82 */ /* 0x000fe20008000000 */
[----:B------:R-:W-:Y:S01]  /*1b90*/  UIADD3 UR13, UR12, 0x402, URZ ;  /* 0x000004020c0d7890 */ /* 0x000fe2000fffe03f */
[----:B------:R-:W-:-:S02]  /*1ba0*/  WARPGROUP.DEPBAR.LE gsb0, 0x0 ;  /* 0x00008000000079c5 */ /* 0x000fc40000010000 */
        /* <DEDUP_REMOVED lines=42> */
[----:B------:R-:W-:Y:S01]  /*1e50*/  BPT.TRAP 0x1 ;  /* 0x000000040000795c */ /* 0x000fe20000300000 */
.L_x_27:
[----:B------:R-:W-:-:S13]  /*1e60*/  ISETP.NE.AND P1, PT, R23, RZ, PT ;  /* 0x000000ff1700720c */ /* 0x000fda0003f25270 */
[----:B01----:R-:W-:-:S04]  /*1e70*/  @P1 IMAD R4, R3, 0x8, R6 ;  /* 0x0000000803041824 */ /* 0x003fc800078e0206 */
[----:B------:R-:W-:-:S05]  /*1e80*/  @P1 VIADD R5, R4, 0x30 ;  /* 0x0000003004051836 */ /* 0x000fca0000000000 */
[----:B------:R-:W-:-:S04]  /*1e90*/  @P1 PRMT R5, R22, 0x654, R5 ;  /* 0x0000065416051816 */ /* 0x000fc80000000005 */
[----:B------:R0:W-:Y:S01]  /*1ea0*/  @P1 SYNCS.ARRIVE.TRANS64.RED.A1T0 RZ, [R5+URZ], RZ ;  /* 0x000000ff05ff19a7 */ /* 0x0001e2000810043f */
[----:B------:R-:W-:-:S13]  /*1eb0*/  ISETP.GT.U32.AND P1, PT, R19, 0x1, PT ;  /* 0x000000011300780c */ /* 0x000fda0003f24070 */
[----:B0-----:R-:W-:Y:S05]  /*1ec0*/  @P1 BRA `(.L_x_28) ;  /* 0x0000000000041947 */ /* 0x001fea0003800000 */
[----:B------:R-:W-:Y:S01]  /*1ed0*/  BPT.TRAP 0x1 ;  /* 0x000000040000795c */ /* 0x000fe20000300000 */
.L_x_28:
[----:B------:R-:W-:Y:S01]  /*1ee0*/  UIADD3 UR6, UR6, 0x1, URZ ;  /* 0x0000000106067890 */ /* 0x000fe2000fffe03f */
[C---:B------:R-:W-:Y:S01]  /*1ef0*/  ISETP.GT.AND P2, PT, R0.reuse, 0x1, PT ;  /* 0x000000010000780c */ /* 0x040fe20003f44270 */
[----:B------:R-:W-:Y:S02]  /*1f00*/  VIADD R3, R3, 0x1 ;  /* 0x0000000103037836 */ /* 0x000fe40000000000 */
[----:B------:R-:W-:Y:S01]  /*1f10*/  UISETP.NE.AND UP0, UPT, UR6, 0x6, UPT ;  /* 0x000000060600788c */ /* 0x000fe2000bf05270 */
[----:B------:R-:W-:Y:S02]  /*1f20*/  VIADD R0, R0, 0xffffffff ;  /* 0xffffffff00007836 */ /* 0x000fe40000000000 */
[C---:B------:R-:W-:Y:S01]  /*1f30*/  ISETP.NE.AND P1, PT, R3.reuse, 0x6, PT ;  /* 0x000000060300780c */ /* 0x040fe20003f25270 */
[----:B------:R-:W-:Y:S02]  /*1f40*/  USEL UR7, URZ, 0x1, UP0 ;  /* 0x000000013f077887 */ /* 0x000fe40008000000 */
[----:B------:R-:W-:Y:S01]  /*1f50*/  USEL UR6, UR6, URZ, UP0 ;  /* 0x0000003f06067287 */ /* 0x000fe20008000000 */
[----:B------:R-:W-:-:S03]  /*1f60*/  SEL R3, R3, RZ, P1 ;  /* 0x000000ff03037207 */ /* 0x000fc60000800000 */
[----:B------:R-:W-:Y:S01]  /*1f70*/  LOP3.LUT R7, R7, UR7, RZ, 0x3c, !PT ;  /* 0x0000000707077c12 */ /* 0x000fe2000f8e3cff */
[----:B------:R-:W-:Y:S07]  /*1f80*/  @P2 BRA `(.L_x_29) ;  /* 0xfffffff800982947 */ /* 0x000fee000383ffff */
.L_x_22:
[----:B------:R-:W3:Y:S02]  /*1f90*/  LDC R0, c[0x0][0x28c] ;  /* 0x0000a300ff007b82 */ /* 0x000ee40000000800 */
[----:B---3--:R-:W-:-:S13]  /*1fa0*/  ISETP.GE.AND P1, PT, R0, 0x1, PT ;  /* 0x000000010000780c */ /* 0x008fda0003f26270 */
[----:B------:R-:W-:Y:S05]  /*1fb0*/  @!P1 BRA `(.L_x_30) ;  /* 0x0000000000509947 */ /* 0x000fea0003800000 */
[----:B------:R-:W-:Y:S05]  /*1fc0*/  @!P0 BRA `(.L_x_31) ;  /* 0x0000000000048947 */ /* 0x000fea0003800000 */
[----:B------:R-:W-:Y:S01]  /*1fd0*/  BPT.TRAP 0x1 ;  /* 0x000000040000795c */ /* 0x000fe20000300000 */
.L_x_31:
[----:B------:R-:W-:Y:S01]  /*1fe0*/  ISETP.NE.AND P0, PT, R23, RZ, PT ;  /* 0x000000ff1700720c */ /* 0x000fe20003f05270 */
[----:B------:R-:W-:Y:S01]  /*1ff0*/  BSSY B0, `(.L_x_32) ;  /* 0x000000e000007945 */ /* 0x000fe20003800000 */
[----:B------:R-:W-:-:S11]  /*2000*/  ISETP.GT.U32.AND P1, PT, R19, 0x1, PT ;  /* 0x000000011300780c */ /* 0x000fd60003f24070 */
[----:B------:R-:W-:Y:S05]  /*2010*/  @!P0 BRA `(.L_x_33) ;  /* 0x00000000002c8947 */ /* 0x000fea0003800000 */
[----:B------:R-:W-:-:S04]  /*2020*/  UISETP.LT.AND UP0, UPT, UR40, 0x1, UPT ;  /* 0x000000012800788c */ /* 0x000fc8000bf01270 */
[----:B------:R-:W-:-:S04]  /*2030*/  USEL UR6, UR40, 0x1, UP0 ;  /* 0x0000000128067887 */ /* 0x000fc80008000000 */
[----:B------:R-:W-:-:S04]  /*2040*/  UIADD3 UR6, UR39, UR40, -UR6 ;  /* 0x0000002827067290 */ /* 0x000fc8000fffe806 */
[----:B------:R-:W-:-:S04]  /*2050*/  UIMAD.WIDE.U32 UR4, UR6, -0x55555555, URZ ;  /* 0xaaaaaaab060478a5 */ /* 0x000fc8000f8e003f */
[----:B------:R-:W-:-:S04]  /*2060*/  USHF.R.U32.HI UR4, URZ, 0x2, UR5 ;  /* 0x000000023f047899 */ /* 0x000fc80008011605 */
[----:B------:R-:W-:-:S06]  /*2070*/  UIMAD UR6, UR4, -0x6, UR6 ;  /* 0xfffffffa040678a4 */ /* 0x000fcc000f8e0206 */
[----:B------:R-:W-:-:S04]  /*2080*/  IMAD.U32 R3, RZ, RZ, UR6 ;  /* 0x00000006ff037e24 */ /* 0x000fc8000f8e00ff */
[----:B------:R-:W-:-:S04]  /*2090*/  IMAD R0, R3, 0x8, R6 ;  /* 0x0000000803007824 */ /* 0x000fc800078e0206 */
[----:B------:R-:W-:-:S05]  /*20a0*/  VIADD R3, R0, 0x30 ;  /* 0x0000003000037836 */ /* 0x000fca0000000000 */
[----:B------:R-:W-:-:S04]  /*20b0*/  PRMT R3, R22, 0x654, R3 ;  /* 0x0000065416037816 */ /* 0x000fc80000000003 */
[----:B------:R3:W-:Y:S03]  /*20c0*/  SYNCS.ARRIVE.TRANS64.RED.A1T0 RZ, [R3+URZ], RZ ;  /* 0x000000ff03ff79a7 */ /* 0x0007e6000810043f */
.L_x_33:
[----:B------:R-:W-:Y:S05]  /*20d0*/  BSYNC B0 ;  /* 0x0000000000007941 */ /* 0x000fea0003800000 */
.L_x_32:
[----:B------:R-:W-:Y:S05]  /*20e0*/  @P1 BRA `(.L_x_30) ;  /* 0x0000000000041947 */ /* 0x000fea0003800000 */
[----:B------:R-:W-:Y:S01]  /*20f0*/  BPT.TRAP 0x1 ;  /* 0x000000040000795c */ /* 0x000fe20000300000 */
.L_x_30:
[----:B------:R-:W4:Y:S01]  /*2100*/  LDC R6, c[0x0][0x288] ;  /* 0x0000a200ff067b82 */ /* 0x000f220000000800 */
[--C-:B------:R-:W-:Y:S01]  /*2110*/  SHF.R.U32.HI R0, RZ, 0x2, R18.reuse ;  /* 0x00000002ff007819 */ /* 0x100fe20000011612 */
[----:B------:R-:W-:Y:S01]  /*2120*/  UIADD3 UR39, UR40, UR39, URZ ;  /* 0x0000002728277290 */ /* 0x000fe2000fffe03f */
[----:B01----:R-:W-:Y:S01]  /*2130*/  SHF.R.U32.HI R5, RZ, 0x7, R18 ;  /* 0x00000007ff057819 */ /* 0x003fe20000011612 */
[----:B------:R-:W-:Y:S01]  /*2140*/  ULDC UR7, c[0x0][0x284] ;  /* 0x0000a10000077ab9 */ /* 0x000fe20000000800 */
[----:B---3--:R-:W-:Y:S01]  /*2150*/  LOP3.LUT R3, R0, 0x7, RZ, 0xc0, !PT ;  /* 0x0000000700037812 */ /* 0x008fe200078ec0ff */
[----:B------:R-:W-:Y:S01]  /*2160*/  UISETP.GT.U32.AND UP0, UPT, UR39, 0x5, UPT ;  /* 0x000000052700788c */ /* 0x000fe2000bf04070 */
[----:B------:R-:W-:Y:S01]  /*2170*/  LOP3.LUT R0, R5, 0x1, RZ, 0xc0, !PT ;  /* 0x0000000105007812 */ /* 0x000fe200078ec0ff */
[----:B------:R-:W-:Y:S01]  /*2180*/  UISETP.GE.U32.AND UP1, UPT, UR40, 0x6, UPT ;  /* 0x000000062800788c */ /* 0x000fe2000bf26070 */
[----:B------:R-:W-:Y:S01]  /*2190*/  LOP3.LUT R4, R18, 0x60, RZ, 0xc0, !PT ;  /* 0x0000006012047812 */ /* 0x000fe200078ec0ff */
[----:B------:R-:W-:Y:S01]  /*21a0*/  UISETP.LT.U32.AND UP0, UPT, UR40, 0x6, UP0 ;  /* 0x000000062800788c */ /* 0x000fe20008701070 */
[----:B------:R-:W-:Y:S01]  /*21b0*/  SHF.R.S32.HI R13, RZ, 0x1f, R57 ;  /* 0x0000001fff0d7819 */ /* 0x000fe20000011439 */
[----:B------:R-:W-:Y:S01]  /*21c0*/  IMAD.SHL.U32 R10, R0, 0x40, RZ ;  /* 0x00000040000a7824 */ /* 0x000fe200078e00ff */
[----:B------:R-:W-:Y:S01]  /*21d0*/  SHF.R.U32.HI R8, RZ, 0x1, R4 ;  /* 0x00000001ff087819 */ /* 0x000fe20000011604 */
[----:B------:R-:W-:Y:S01]  /*21e0*/  ULDC.64 UR8, c[0x0][0x5d0] ;  /* 0x0001740000087ab9 */ /* 0x000fe20000000a00 */
[----:B------:R-:W-:Y:S01]  /*21f0*/  LOP3.LUT R4, R18, 0x3, RZ, 0xc0, !PT ;  /* 0x0000000312047812 */ /* 0x000fe200078ec0ff */
[----:B------:R-:W-:Y:S01]  /*2200*/  UIMAD.WIDE.U32 UR4, UR39, -0x55555555, URZ ;  /* 0xaaaaaaab270478a5 */ /* 0x000fe2000f8e003f */
[--C-:B------:R-:W-:Y:S01]  /*2210*/  IADD3 R5, RZ, -R8, -R3.reuse ;  /* 0x80000008ff057210 */ /* 0x100fe20007ffe803 */
[----:B------:R-:W-:Y:S01]  /*2220*/  USEL UR6, URZ, 0x1, !UP0 ;  /* 0x000000013f067887 */ /* 0x000fe2000c000000 */
[----:B------:R-:W-:Y:S01]  /*2230*/  LOP3.LUT R75, R10, 0x40, R3, 0xe2, !PT ;  /* 0x000000400a4b7812 */ /* 0x000fe200078ee203 */
[----:B------:R-:W-:Y:S01]  /*2240*/  IMAD.SHL.U32 R3, R60, 0x20, RZ ;  /* 0x000000203c037824 */ /* 0x000fe200078e00ff */
[----:B------:R-:W-:Y:S01]  /*2250*/  USHF.R.U32.HI UR4, URZ, 0x2, UR5 ;  /* 0x000000023f047899 */ /* 0x000fe20008011605 */
[----:B--2---:R-:W-:Y:S01]  /*2260*/  IMAD R59, R0, -0x40, R5 ;  /* 0xffffffc0003b7824 */ /* 0x004fe200078e0205 */
[----:B------:R-:W-:Y:S01]  /*2270*/  ULOP3.LUT UR38, UR38, UR6, URZ, 0x3c, !UPT ;  /* 0x0000000626267292 */ /* 0x000fe2000f8e3c3f */
[----:B------:R-:W-:Y:S01]  /*2280*/  IMAD.SHL.U32 R0, R62, 0x100, RZ ;  /* 0x000001003e007824 */ /* 0x000fe200078e00ff */
[----:B----4-:R-:W-:Y:S01]  /*2290*/  ISETP.GE.AND P0, PT, R3, R6, PT ;  /* 0x000000060300720c */ /* 0x010fe20003f06270 */
[----:B------:R-:W-:Y:S01]  /*22a0*/  IMAD R10, R4, -0x2, R6 ;  /* 0xfffffffe040a7824 */ /* 0x000fe200078e0206 */
[----:B------:R-:W-:Y:S01]  /*22b0*/  UIMAD UR39, UR4, -0x6, UR39 ;  /* 0xfffffffa042778a4 */ /* 0x000fe2000f8e0227 */
[----:B------:R-:W-:Y:S01]  /*22c0*/  IMAD.SHL.U32 R6, R18, 0x2, RZ ;  /* 0x0000000212067824 */ /* 0x000fe200078e00ff */
[----:B------:R-:W-:Y:S01]  /*22d0*/  ISETP.GE.OR P0, PT, R0, UR7, P0 ;  /* 0x0000000700007c0c */ /* 0x000fe20008706670 */
[----:B------:R-:W-:Y:S01]  /*22e0*/  IMAD R4, R13, UR8, RZ ;  /* 0x000000080d047c24 */ /* 0x000fe2000f8e02ff */
[----:B------:R-:W-:Y:S01]  /*22f0*/  @UP1 ULOP3.LUT UR38, UR38, 0x1, UR4, 0x78, !UPT ;  /* 0x0000000126261892 */ /* 0x000fe2000f8e7804 */
[----:B------:R-:W-:Y:S01]  /*2300*/  IMAD.WIDE R62, R62, 0x100, RZ ;  /* 0x000001003e3e7825 */ /* 0x000fe200078e02ff */
[----:B------:R-:W-:-:S02]  /*2310*/  LOP3.LUT R6, R3, 0x6, R6, 0xf8, !PT ;  /* 0x0000000603067812 */ /* 0x000fc400078ef806 */
[----:B------:R-:W-:Y:S01]  /*2320*/  IADD3 R59, -R0, UR7, R59 ;  /* 0x00000007003b7c10 */ /* 0x000fe2000fffe13b */
[C---:B------:R-:W-:Y:S01]  /*2330*/  IMAD R9, R57.reuse, UR9, R4 ;  /* 0x0000000939097c24 */ /* 0x040fe2000f8e0204 */
[----:B------:R-:W-:Y:S01]  /*2340*/  SHF.R.S32.HI R7, RZ, 0x1f, R6 ;  /* 0x0000001fff077819 */ /* 0x000fe20000011406 */
[----:B------:R-:W-:Y:S01]  /*2350*/  IMAD.IADD R3, R10, 0x1, -R3 ;  /* 0x000000010a037824 */ /* 0x000fe200078e0a03 */
[----:B------:R-:W-:Y:S01]  /*2360*/  LOP3.LUT R75, R62, R75, R8, 0xfe, !PT ;  /* 0x0000004b3e4b7212 */ /* 0x000fe200078efe08 */
[----:B------:R-:W-:Y:S02]  /*2370*/  IMAD.MOV.U32 R0, RZ, RZ, -0x1 ;  /* 0xffffffffff007424 */ /* 0x000fe400078e00ff */
[----:B------:R-:W-:-:S04]  /*2380*/  IMAD.WIDE.U32 R4, R57, UR8, R6 ;  /* 0x0000000839047c25 */ /* 0x000fc8000f8e0006 */
[----:B------:R-:W-:Y:S02]  /*2390*/  IMAD.IADD R9, R5, 0x1, R9 ;  /* 0x0000000105097824 */ /* 0x000fe400078e0209 */
[----:B------:R-:W-:Y:S01]  /*23a0*/  IMAD.MOV.U32 R8, RZ, RZ, R4 ;  /* 0x000000ffff087224 */ /* 0x000fe200078e0004 */
[----:B------:R-:W-:Y:S06]  /*23b0*/  @P0 BRA `(.L_x_34) ;  /* 0x0000002400940947 */ /* 0x000fec0003800000 */
[----:B------:R-:W0:Y:S01]  /*23c0*/  LDC.64 R4, c[0x0][0x5c8] ;  /* 0x00017200ff047b82 */ /* 0x000e220000000a00 */
[----:B-----5:R-:W-:Y:S01]  /*23d0*/  FSETP.NEU.AND P1, PT, R58, RZ, PT ;  /* 0x000000ff3a00720b */ /* 0x020fe20003f2d000 */
[----:B------:R-:W-:Y:S01]  /*23e0*/  BSSY B0, `(.L_x_34) ;  /* 0x0000262000007945 */ /* 0x000fe20003800000 */
[----:B------:R-:W-:-:S04]  /*23f0*/  ISETP.GT.AND P3, PT, R59, RZ, PT ;  /* 0x000000ff3b00720c */ /* 0x000fc80003f64270 */
[----:B------:R-:W-:Y:S01]  /*2400*/  ISETP.GT.AND P0, PT, R3, RZ, P3 ;  /* 0x000000ff0300720c */ /* 0x000fe20001f04270 */
[-C--:B0-----:R-:W-:Y:S02]  /*2410*/  IMAD R10, R63, R4.reuse, RZ ;  /* 0x000000043f0a7224 */ /* 0x081fe400078e02ff */
[----:B------:R-:W-:-:S04]  /*2420*/  IMAD.WIDE.U32 R66, R75, R4, R8 ;  /* 0x000000044b427225 */ /* 0x000fc800078e0008 */
[----:B------:R-:W-:-:S04]  /*2430*/  IMAD R9, R75, R5, R10 ;  /* 0x000000054b097224 */ /* 0x000fc800078e020a */
[----:B------:R-:W-:Y:S01]  /*2440*/  IMAD.IADD R77, R67, 0x1, R9 ;  /* 0x00000001434d7824 */ /* 0x000fe200078e0209 */
[----:B------:R-:W-:Y:S06]  /*2450*/  @!P1 BRA `(.L_x_35) ;  /* 0x0000001800d89947 */ /* 0x000fec0003800000 */
[----:B------:R-:W0:Y:S01]  /*2460*/  LDC.64 R10, c[0x0][0x5b8] ;  /* 0x00016e00ff0a7b82 */ /* 0x000e220000000a00 */
[----:B------:R-:W-:-:S07]  /*2470*/  ULDC.64 UR4, c[0x0][0x5c0] ;  /* 0x0001700000047ab9 */ /* 0x000fce0000000a00 */
[----:B------:R-:W1:Y:S08]  /*2480*/  LDC.64 R20, c[0x0][0x5b0] ;  /* 0x00016c00ff147b82 */ /* 0x000e700000000a00 */
[----:B------:R-:W2:Y:S01]  /*2490*/  LDC.64 R8, c[0x0][0x5a8] ;  /* 0x00016a00ff087b82 */ /* 0x000ea20000000a00 */
[-C--:B0-----:R-:W-:Y:S02]  /*24a0*/  IMAD R12, R13, R10.reuse, RZ ;  /* 0x0000000a0d0c7224 */ /* 0x081fe400078e02ff */
[----:B------:R-:W-:-:S04]  /*24b0*/  IMAD.WIDE.U32 R14, R57, R10, R6 ;  /* 0x0000000a390e7225 */ /* 0x000fc800078e0006 */
[----:B------:R-:W-:Y:S02]  /*24c0*/  IMAD R67, R57, R11, R12 ;  /* 0x0000000b39437224 */ /* 0x000fe400078e020c */
[----:B-1----:R-:W-:Y:S02]  /*24d0*/  IMAD R12, R63, R20, RZ ;  /* 0x000000143f0c7224 */ /* 0x002fe400078e02ff */
[----:B------:R-:W-:Y:S02]  /*24e0*/  IMAD.IADD R13, R15, 0x1, R67 ;  /* 0x000000010f0d7824 */ /* 0x000fe400078e0243 */
[----:B------:R-:W-:Y:S02]  /*24f0*/  IMAD R73, R75, R21, R12 ;  /* 0x000000154b497224 */ /* 0x000fe400078e020c */
[----:B------:R-:W-:-:S04]  /*2500*/  IMAD.MOV.U32 R12, RZ, RZ, R14 ;  /* 0x000000ffff0c7224 */ /* 0x000fc800078e000e */
[----:B------:R-:W-:-:S04]  /*2510*/  IMAD.WIDE.U32 R60, R75, R20, R12 ;  /* 0x000000144b3c7225 */ /* 0x000fc800078e000c */
[----:B------:R-:W-:Y:S01]  /*2520*/  IMAD.IADD R11, R61, 0x1, R73 ;  /* 0x000000013d0b7824 */ /* 0x000fe200078e0249 */
[----:B--2---:R-:W-:-:S04]  /*2530*/  LEA R64, P1, R60, R8, 0x1 ;  /* 0x000000083c407211 */ /* 0x004fc800078208ff */
[----:B------:R-:W-:-:S05]  /*2540*/  LEA.HI.X R65, R60, R9, R11, 0x1, P1 ;  /* 0x000000093c417211 */ /* 0x000fca00008f0c0b */
[----:B------:R0:W2:Y:S01]  /*2550*/  @P0 LDG.E.LTC128B.U16 R11, desc[UR36][R64.64] ;  /* 0x00000024400b0981 */ /* 0x0000a2000c1e1520 */
[----:B------:R-:W-:Y:S01]  /*2560*/  LEA R60, P1, R66, UR4, 0x1 ;  /* 0x00000004423c7c11 */ /* 0x000fe2000f8208ff */
[----:B------:R-:W-:Y:S01]  /*2570*/  IMAD.WIDE.U32 R68, R75, R20, R6 ;  /* 0x000000144b447225 */ /* 0x000fe200078e0006 */
[----:B------:R-:W-:Y:S03]  /*2580*/  BSSY B1, `(.L_x_36) ;  /* 0x0000011000017945 */ /* 0x000fe60003800000 */
[----:B------:R-:W-:Y:S02]  /*2590*/  IMAD.IADD R69, R73, 0x1, R69 ;  /* 0x0000000149457824 */ /* 0x000fe400078e0245 */
[----:B------:R-:W-:-:S04]  /*25a0*/  IMAD.WIDE.U32 R70, R57, R10, R68 ;  /* 0x0000000a39467225 */ /* 0x000fc800078e0044 */
[----:B0-----:R-:W-:Y:S01]  /*25b0*/  IMAD.SHL.U32 R64, R20, 0x8, RZ ;  /* 0x0000000814407824 */ /* 0x001fe200078e00ff */
[----:B------:R-:W-:Y:S01]  /*25c0*/  LEA R68, P2, R70, R8, 0x1 ;  /* 0x0000000846447211 */ /* 0x000fe200078408ff */
[----:B--2---:R-:W-:-:S04]  /*25d0*/  IMAD.U32 R61, R11, 0x10000, RZ ;  /* 0x000100000b3d7824 */ /* 0x004fc800078e00ff */
[----:B------:R-:W-:-:S04]  /*25e0*/  FMUL R61, R61, R58 ;  /* 0x0000003a3d3d7220 */ /* 0x000fc80000400000 */
[----:B------:R-:W-:Y:S01]  /*25f0*/  FFMA R61, R40, R56, R61 ;  /* 0x00000038283d7223 */ /* 0x000fe2000000003d */
[----:B------:R-:W-:-:S04]  /*2600*/  IMAD.IADD R40, R67, 0x1, R71 ;  /* 0x0000000143287824 */ /* 0x000fc800078e0247 */
[----:B------:R-:W-:Y:S02]  /*2610*/  F2FP.BF16.F32.PACK_AB R65, RZ, R61 ;  /* 0x0000003dff41723e */ /* 0x000fe400000010ff */
[----:B------:R-:W-:Y:S02]  /*2620*/  LEA.HI.X R61, R66, UR5, R77, 0x1, P1 ;  /* 0x00000005423d7c11 */ /* 0x000fe400088f0c4d */
[----:B------:R-:W-:Y:S02]  /*2630*/  ISETP.GT.AND P1, PT, R3, 0x1, P3 ;  /* 0x000000010300780c */ /* 0x000fe40001f24270 */
[----:B------:R-:W-:Y:S01]  /*2640*/  LEA.HI.X R69, R70, R9, R40, 0x1, P2 ;  /* 0x0000000946457211 */ /* 0x000fe200010f0c28 */
[----:B------:R0:W-:Y:S02]  /*2650*/  @P0 STG.E.U16 desc[UR36][R60.64], R65 ;  /* 0x000000413c000986 */ /* 0x0001e4000c101524 */
[----:B0-----:R-:W-:-:S08]  /*2660*/  SHF.L.U64.HI R65, R20, 0x3, R21 ;  /* 0x0000000314417819 */ /* 0x001fd00000010215 */
[----:B------:R-:W-:Y:S05]  /*2670*/  @!P1 BRA `(.L_x_37) ;  /* 0x0000000000049947 */ /* 0x000fea0003800000 */
[----:B------:R0:W5:Y:S02]  /*2680*/  LDG.E.LTC128B.U16 R11, desc[UR36][R68.64+0x2] ;  /* 0x00000224440b7981 */ /* 0x000164000c1e1520 */
.L_x_37:
[----:B------:R-:W-:Y:S05]  /*2690*/  BSYNC B1 ;  /* 0x0000000000017941 */ /* 0x000fea0003800000 */
.L_x_36:
[----:B-----5:R-:W-:Y:S01]  /*26a0*/  IMAD.U32 R71, R11, 0x10000, RZ ;  /* 0x000100000b477824 */ /* 0x020fe200078e00ff */
[----:B------:R-:W-:Y:S01]  /*26b0*/  ISETP.GT.AND P0, PT, R59, 0x8, PT ;  /* 0x000000083b00780c */ /* 0x000fe20003f04270 */
[----:B------:R-:W-:-:S04]  /*26c0*/  IMAD.WIDE.U32 R76, R75, R20, R64 ;  /* 0x000000144b4c7225 */ /* 0x000fc800078e0040 */
[----:B------:R-:W-:Y:S01]  /*26d0*/  FMUL R40, R71, R58 ;  /* 0x0000003a47287220 */ /* 0x000fe20000400000 */
[----:B------:R-:W-:Y:S01]  /*26e0*/  ISETP.GT.AND P2, PT, R3, RZ, P0 ;  /* 0x000000ff0300720c */ /* 0x000fe20000744270 */
[----:B------:R-:W-:Y:S02]  /*26f0*/  IMAD.IADD R71, R73, 0x1, R77 ;  /* 0x0000000149477824 */ /* 0x000fe400078e024d */
[----:B------:R-:W-:Y:S01]  /*2700*/  FFMA R40, R41, R56, R40 ;  /* 0x0000003829287223 */ /* 0x000fe20000000028 */
[----:B------:R-:W-:-:S04]  /*2710*/  IADD3 R41, P4, R14, R76, RZ ;  /* 0x0000004c0e297210 */ /* 0x000fc80007f9e0ff */
[----:B------:R-:W-:Y:S01]  /*2720*/  F2FP.BF16.F32.PACK_AB R40, RZ, R40 ;  /* 0x00000028ff28723e */ /* 0x000fe200000010ff */
[----:B------:R-:W-:Y:S01]  /*2730*/  IMAD.X R66, R71, 0x1, R13, P4 ;  /* 0x0000000147427824 */ /* 0x000fe200020e060d */
[----:B------:R-:W-:-:S04]  /*2740*/  LEA R72, P4, R41, R8, 0x1 ;  /* 0x0000000829487211 */ /* 0x000fc800078808ff */
[--C-:B------:R-:W-:Y:S02]  /*2750*/  LEA.HI.X R73, R41, R9, R66.reuse, 0x1, P4 ;  /* 0x0000000929497211 */ /* 0x100fe400020f0c42 */
[----:B------:R-:W-:Y:S02]  /*2760*/  PRMT R66, R40, 0x7610, R66 ;  /* 0x0000761028427816 */ /* 0x000fe40000000042 */
[----:B------:R-:W-:-:S03]  /*2770*/  PRMT R40, R11, 0x7610, R40 ;  /* 0x000076100b287816 */ /* 0x000fc60000000028 */
[----:B------:R1:W-:Y:S04]  /*2780*/  @P1 STG.E.U16 desc[UR36][R60.64+0x2], R66 ;  /* 0x000002423c001986 */ /* 0x0003e8000c101524 */
[----:B------:R2:W3:Y:S01]  /*2790*/  @P2 LDG.E.LTC128B.U16 R40, desc[UR36][R72.64] ;  /* 0x0000002448282981 */ /* 0x0004e2000c1e1520 */
[----:B------:R-:W-:Y:S01]  /*27a0*/  IMAD.SHL.U32 R11, R4, 0x10, RZ ;  /* 0x00000010040b7824 */ /* 0x000fe200078e00ff */
[----:B------:R-:W-:Y:S01]  /*27b0*/  IADD3 R76, P1, R6, R76, RZ ;  /* 0x0000004c064c7210 */ /* 0x000fe20007f3e0ff */
[----:B------:R-:W-:Y:S03]  /*27c0*/  BSSY B1, `(.L_x_38) ;  /* 0x0000011000017945 */ /* 0x000fe60003800000 */
[----:B------:R-:W-:Y:S01]  /*27d0*/  IADD3 R70, P4, R11, R60, RZ ;  /* 0x0000003c0b467210 */ /* 0x000fe20007f9e0ff */
[----:B------:R-:W-:Y:S01]  /*27e0*/  IMAD.X R77, R7, 0x1, R71, P1 ;  /* 0x00000001074d7824 */ /* 0x000fe200008e0647 */
[----:B------:R-:W-:Y:S01]  /*27f0*/  ISETP.GT.AND P1, PT, R3, 0x1, P0 ;  /* 0x000000010300780c */ /* 0x000fe20000724270 */
[----:B------:R-:W-:-:S04]  /*2800*/  IMAD.WIDE.U32 R76, R57, R10, R76 ;  /* 0x0000000a394c7225 */ /* 0x000fc800078e004c */
[----:B-1----:R-:W-:Y:S01]  /*2810*/  IMAD.IADD R66, R67, 0x1, R77 ;  /* 0x0000000143427824 */ /* 0x002fe200078e024d */
[----:B--2---:R-:W-:-:S04]  /*2820*/  LEA R72, P5, R76, R8, 0x1 ;  /* 0x000000084c487211 */ /* 0x004fc800078a08ff */
[----:B------:R-:W-:Y:S01]  /*2830*/  LEA.HI.X R73, R76, R9, R66, 0x1, P5 ;  /* 0x000000094c497211 */ /* 0x000fe200028f0c42 */
[----:B---3--:R-:W-:-:S04]  /*2840*/  IMAD.U32 R41, R40, 0x10000, RZ ;  /* 0x0001000028297824 */ /* 0x008fc800078e00ff */
[----:B------:R-:W-:-:S04]  /*2850*/  FMUL R41, R41, R58 ;  /* 0x0000003a29297220 */ /* 0x000fc80000400000 */
[----:B------:R-:W-:Y:S01]  /*2860*/  FFMA R42, R42, R56, R41 ;  /* 0x000000382a2a7223 */ /* 0x000fe20000000029 */
[----:B------:R-:W-:-:S04]  /*2870*/  SHF.L.U64.HI R41, R4, 0x4, R5 ;  /* 0x0000000404297819 */ /* 0x000fc80000010205 */
[----:B------:R-:W-:Y:S01]  /*2880*/  F2FP.BF16.F32.PACK_AB R42, RZ, R42 ;  /* 0x0000002aff2a723e */ /* 0x000fe200000010ff */
[----:B------:R-:W-:-:S05]  /*2890*/  IMAD.X R71, R41, 0x1, R61, P4 ;  /* 0x0000000129477824 */ /* 0x000fca00020e063d */
[----:B------:R1:W-:Y:S01]  /*28a0*/  @P2 STG.E.U16 desc[UR36][R70.64], R42 ;  /* 0x0000002a46002986 */ /* 0x0003e2000c101524 */
[----:B------:R-:W-:Y:S05]  /*28b0*/  @!P1 BRA `(.L_x_39) ;  /* 0x0000000000049947 */ /* 0x000fea0003800000 */
[----:B------:R2:W5:Y:S02]  /*28c0*/  LDG.E.LTC128B.U16 R40, desc[UR36][R72.64+0x2] ;  /* 0x0000022448287981 */ /* 0x000564000c1e1520 */
.L_x_39:
[----:B------:R-:W-:Y:S05]  /*28d0*/  BSYNC B1 ;  /* 0x0000000000017941 */ /* 0x000fea0003800000 */
.L_x_38:
[----:B-----5:R-:W-:Y:S01]  /*28e0*/  IMAD.U32 R77, R40, 0x10000, RZ ;  /* 0x00010000284d7824 */ /* 0x020fe200078e00ff */
[----:B------:R-:W-:Y:S01]  /*28f0*/  ISETP.GT.AND P2, PT, R3, 0x8, P3 ;  /* 0x000000080300780c */ /* 0x000fe20001f44270 */
[----:B------:R-:W-:Y:S02]  /*2900*/  BSSY B1, `(.L_x_40) ;  /* 0x000000a000017945 */ /* 0x000fe40003800000 */
[----:B-1----:R-:W-:-:S04]  /*2910*/  FMUL R42, R77, R58 ;  /* 0x0000003a4d2a7220 */ /* 0x002fc80000400000 */
[----:B------:R-:W-:Y:S01]  /*2920*/  FFMA R42, R43, R56, R42 ;  /* 0x000000382b2a7223 */ /* 0x000fe2000000002a */
[----:B------:R-:W-:-:S04]  /*2930*/  @P1 IMAD.MOV.U32 R43, RZ, RZ, R71 ;  /* 0x000000ffff2b1224 */ /* 0x000fc800078e0047 */
[----:B------:R-:W-:-:S04]  /*2940*/  F2FP.BF16.F32.PACK_AB R42, RZ, R42 ;  /* 0x0000002aff2a723e */ /* 0x000fc800000010ff */
[----:B------:R-:W-:Y:S01]  /*2950*/  PRMT R66, R42, 0x7610, R66 ;  /* 0x000076102a427816 */ /* 0x000fe20000000042 */
[----:B------:R-:W-:-:S05]  /*2960*/  @P1 IMAD.MOV.U32 R42, RZ, RZ, R70 ;  /* 0x000000ffff2a1224 */ /* 0x000fca00078e0046 */
[----:B------:R1:W-:Y:S01]  /*2970*/  @P1 STG.E.U16 desc[UR36][R42.64+0x2], R66 ;  /* 0x000002422a001986 */ /* 0x0003e2000c101524 */
[----:B------:R-:W-:Y:S05]  /*2980*/  @!P2 BRA `(.L_x_41) ;  /* 0x000000000004a947 */ /* 0x000fea0003800000 */
[----:B------:R3:W5:Y:S02]  /*2990*/  LDG.E.LTC128B.U16 R40, desc[UR36][R68.64+0x10] ;  /* 0x0000102444287981 */ /* 0x000764000c1e1520 */
.L_x_41:
[----:B------:R-:W-:Y:S05]  /*29a0*/  BSYNC B1 ;  /* 0x0000000000017941 */ /* 0x000fea0003800000 */
.L_x_40:
[----:B-1---5:R-:W-:Y:S01]  /*29b0*/  IMAD.U32 R43, R40, 0x10000, RZ ;  /* 0x00010000282b7824 */ /* 0x022fe200078e00ff */
[----:B------:R-:W-:Y:S01]  /*29c0*/  ISETP.GT.AND P1, PT, R3, 0x9, P3 ;  /* 0x000000090300780c */ /* 0x000fe20001f24270 */
[----:B------:R-:W-:Y:S01]  /*29d0*/  @P2 IMAD.MOV.U32 R42, RZ, RZ, R60 ;  /* 0x000000ffff2a2224 */ /* 0x000fe200078e003c */
[----:B------:R-:W-:Y:S01]  /*29e0*/  BSSY B1, `(.L_x_42) ;  /* 0x0000009000017945 */ /* 0x000fe20003800000 */
[----:B------:R-:W-:-:S04]  /*29f0*/  FMUL R43, R43, R58 ;  /* 0x0000003a2b2b7220 */ /* 0x000fc80000400000 */
[----:B------:R-:W-:-:S05]  /*2a00*/  FFMA R43, R44, R56, R43 ;  /* 0x000000382c2b7223 */ /* 0x000fca000000002b */
[----:B------:R-:W-:-:S04]  /*2a10*/  F2FP.BF16.F32.PACK_AB R43, RZ, R43 ;  /* 0x0000002bff2b723e */ /* 0x000fc800000010ff */
[----:B------:R-:W-:Y:S01]  /*2a20*/  PRMT R44, R43, 0x7610, R44 ;  /* 0x000076102b2c7816 */ /* 0x000fe2000000002c */
[----:B------:R-:W-:-:S05]  /*2a30*/  @P2 IMAD.MOV.U32 R43, RZ, RZ, R61 ;  /* 0x000000ffff2b2224 */ /* 0x000fca00078e003d */
[----:B------:R1:W-:Y:S01]  /*2a40*/  @P2 STG.E.U16 desc[UR36][R42.64+0x10], R44 ;  /* 0x0000102c2a002986 */ /* 0x0003e2000c101524 */
[----:B------:R-:W-:Y:S05]  /*2a50*/  @!P1 BRA `(.L_x_43) ;  /* 0x0000000000049947 */ /* 0x000fea0003800000 */
[----:B------:R4:W5:Y:S02]  /*2a60*/  LDG.E.LTC128B.U16 R40, desc[UR36][R68.64+0x12] ;  /* 0x0000122444287981 */ /* 0x000964000c1e1520 */
.L_x_43:
[----:B------:R-:W-:Y:S05]  /*2a70*/  BSYNC B1 ;  /* 0x0000000000017941 */ /* 0x000fea0003800000 */
.L_x_42:
[----:B-1---5:R-:W-:Y:S01]  /*2a80*/  SHF.L.U32 R43, R40, 0x10, RZ ;  /* 0x00000010282b7819 */ /* 0x022fe200000006ff */
[----:B------:R-:W-:Y:S01]  /*2a90*/  BSSY B1, `(.L_x_44) ;  /* 0x000000b000017945 */ /* 0x000fe20003800000 */
[----:B------:R-:W-:-:S03]  /*2aa0*/  ISETP.GT.AND P2, PT, R3, 0x8, P0 ;  /* 0x000000080300780c */ /* 0x000fc60000744270 */
[----:B------:R-:W-:Y:S01]  /*2ab0*/  FMUL R42, R43, R58 ;  /* 0x0000003a2b2a7220 */ /* 0x000fe20000400000 */
[----:B------:R-:W-:-:S03]  /*2ac0*/  @P1 IMAD.MOV.U32 R43, RZ, RZ, R61 ;  /* 0x000000ffff2b1224 */ /* 0x000fc600078e003d */
[----:B------:R-:W-:-:S05]  /*2ad0*/  FFMA R42, R45, R56, R42 ;  /* 0x000000382d2a7223 */ /* 0x000fca000000002a */
[----:B------:R-:W-:-:S04]  /*2ae0*/  F2FP.BF16.F32.PACK_AB R42, RZ, R42 ;  /* 0x0000002aff2a723e */ /* 0x000fc800000010ff */
[----:B------:R-:W-:Y:S01]  /*2af0*/  PRMT R44, R42, 0x7610, R44 ;  /* 0x000076102a2c7816 */ /* 0x000fe2000000002c */
[----:B------:R-:W-:-:S05]  /*2b00*/  @P1 IMAD.MOV.U32 R42, RZ, RZ, R60 ;  /* 0x000000ffff2a1224 */ /* 0x000fca00078e003c */
[----:B------:R1:W-:Y:S01]  /*2b10*/  @P1 STG.E.U16 desc[UR36][R42.64+0x12], R44 ;  /* 0x0000122c2a001986 */ /* 0x0003e2000c101524 */
[----:B------:R-:W-:Y:S05]  /*2b20*/  @!P2 BRA `(.L_x_45) ;  /* 0x000000000004a947 */ /* 0x000fea0003800000 */
[----:B------:R0:W5:Y:S02]  /*2b30*/  LDG.E.LTC128B.U16 R40, desc[UR36][R72.64+0x10] ;  /* 0x0000102448287981 */ /* 0x000164000c1e1520 */
.L_x_45:
[----:B------:R-:W-:Y:S05]  /*2b40*/  BSYNC B1 ;  /* 0x0000000000017941 */ /* 0x000fea0003800000 */
.L_x_44:
        /* <DEDUP_REMOVED lines=12> */
.L_x_47:
[----:B------:R-:W-:Y:S05]  /*2c10*/  BSYNC B1 ;  /* 0x0000000000017941 */ /* 0x000fea0003800000 */
.L_x_46:
[----:B-1---5:R-:W-:Y:S01]  /*2c20*/  IMAD.U32 R43, R40, 0x10000, RZ ;  /* 0x00010000282b7824 */ /* 0x022fe200078e00ff */
[----:B------:R-:W-:Y:S01]  /*2c30*/  ISETP.GT.AND P2, PT, R3, 0x10, P3 ;  /* 0x000000100300780c */ /* 0x000fe20001f44270 */
[----:B------:R-:W-:Y:S02]  /*2c40*/  BSSY B1, `(.L_x_48) ;  /* 0x000000a000017945 */ /* 0x000fe40003800000 */
        /* <DEDUP_REMOVED lines=9> */
.L_x_49:
[----:B------:R-:W-:Y:S05]  /*2ce0*/  BSYNC B1 ;  /* 0x0000000000017941 */ /* 0x000fea0003800000 */
.L_x_48:
        /* <DEDUP_REMOVED lines=12> */
.L_x_51:
[----:B------:R-:W-:Y:S05]  /*2db0*/  BSYNC B1 ;  /* 0x0000000000017941 */ /* 0x000fea0003800000 */
.L_x_50:
        /* <DEDUP_REMOVED lines=12> */
.L_x_53:
[----:B------:R-:W-:Y:S05]  /*2e80*/  BSYNC B1 ;  /* 0x0000000000017941 */ /* 0x000fea0003800000 */
.L_x_52:
        /* <DEDUP_REMOVED lines=12> */
.L_x_55:
[----:B------:R-:W-:Y:S05]  /*2f50*/  BSYNC B1 ;  /* 0x0000000000017941 */ /* 0x000fea0003800000 */
.L_x_54:
        /* <DEDUP_REMOVED lines=12> */
.L_x_57:
[----:B------:R-:W-:Y:S05]  /*3020*/  BSYNC B1 ;  /* 0x0000000000017941 */ /* 0x000fea0003800000 */
.L_x_56:
        /* <DEDUP_REMOVED lines=12> */
.L_x_59:
[----:B------:R-:W-:Y:S05]  /*30f0*/  BSYNC B1 ;  /* 0x0000000000017941 */ /* 0x000fea0003800000 */
.L_x_58:
        /* <DEDUP_REMOVED lines=12> */
.L_x_61:
[----:B------:R-:W-:Y:S05]  /*31c0*/  BSYNC B1 ;  /* 0x0000000000017941 */ /* 0x000fea0003800000 */
.L_x_60:
[----:B-1---5:R-:W-:Y:S01]  /*31d0*/  IMAD.U32 R43, R40, 0x10000, RZ ;  /* 0x00010000282b7824 */ /* 0x022fe200078e00ff */
[----:B------:R-:W-:Y:S01]  /*31e0*/  ISETP.GT.AND P1, PT, R3, 0x19, P0 ;  /* 0x000000190300780c */ /* 0x000fe20000724270 */
[----:B------:R-:W-:Y:S01]  /*31f0*/  @P2 IMAD.MOV.U32 R42, RZ, RZ, R70 ;  /* 0x000000ffff2a2224 */ /* 0x000fe200078e0046 */
[----:B------:R-:W-:Y:S01]  /*3200*/  IADD3 R75, P0, R75, 0x80, RZ ;  /* 0x000000804b4b7810 */ /* 0x000fe20007f1e0ff */
[----:B------:R-:W-:Y:S01]  /*3210*/  FMUL R43, R43, R58 ;  /* 0x0000003a2b2b7220 */ /* 0x000fe20000400000 */
[----:B------:R-:W-:Y:S03]  /*3220*/  BSSY B1, `(.L_x_62) ;  /* 0x0000009000017945 */ /* 0x000fe60003800000 */
[----:B------:R-:W-:Y:S01]  /*3230*/  FFMA R43, R54, R56, R43 ;  /* 0x00000038362b7223 */ /* 0x000fe2000000002b */
[----:B------:R-:W-:-:S04]  /*3240*/  IMAD.X R63, RZ, RZ, R63, P0 ;  /* 0x000000ffff3f7224 */ /* 0x000fc800000e063f */
[----:B------:R-:W-:-:S04]  /*3250*/  F2FP.BF16.F32.PACK_AB R43, RZ, R43 ;  /* 0x0000002bff2b723e */ /* 0x000fc800000010ff */
[----:B------:R-:W-:Y:S01]  /*3260*/  PRMT R44, R43, 0x7610, R44 ;  /* 0x000076102b2c7816 */ /* 0x000fe2000000002c */
[----:B------:R-:W-:-:S05]  /*3270*/  @P2 IMAD.MOV.U32 R43, RZ, RZ, R71 ;  /* 0x000000ffff2b2224 */ /* 0x000fca00078e0047 */
[----:B------:R1:W-:Y:S01]  /*3280*/  @P2 STG.E.U16 desc[UR36][R42.64+0x30], R44 ;  /* 0x0000302c2a002986 */ /* 0x0003e2000c101524 */
[----:B------:R-:W-:Y:S05]  /*3290*/  @!P1 BRA `(.L_x_63) ;  /* 0x0000000000049947 */ /* 0x000fea0003800000 */
[----:B------:R0:W5:Y:S02]  /*32a0*/  LDG.E.LTC128B.U16 R40, desc[UR36][R72.64+0x32] ;  /* 0x0000322448287981 */ /* 0x000164000c1e1520 */
.L_x_63:
[----:B------:R-:W-:Y:S05]  /*32b0*/  BSYNC B1 ;  /* 0x0000000000017941 */ /* 0x000fea0003800000 */
.L_x_62:
[----:B-1---5:R-:W-:Y:S01]  /*32c0*/  IMAD.U32 R43, R40, 0x10000, RZ ;  /* 0x00010000282b7824 */ /* 0x022fe200078e00ff */
[----:B------:R-:W-:Y:S01]  /*32d0*/  ISETP.GT.AND P0, PT, R59, 0x80, PT ;  /* 0x000000803b00780c */ /* 0x000fe20003f04270 */
[----:B------:R-:W-:Y:S02]  /*32e0*/  IMAD R42, R63, R20, RZ ;  /* 0x000000143f2a7224 */ /* 0x000fe400078e02ff */
[----:B------:R-:W-:Y:S01]  /*32f0*/  FMUL R44, R43, R58 ;  /* 0x0000003a2b2c7220 */ /* 0x000fe20000400000 */
[----:B------:R-:W-:Y:S01]  /*3300*/  ISETP.GT.AND P3, PT, R3, RZ, P0 ;  /* 0x000000ff0300720c */ /* 0x000fe20000764270 */
[C---:B------:R-:W-:Y:S02]  /*3310*/  IMAD R53, R75.reuse, R21, R42 ;  /* 0x000000154b357224 */ /* 0x040fe400078e022a */
[----:B------:R-:W-:-:S04]  /*3320*/  IMAD.WIDE.U32 R42, R75, R20, R12 ;  /* 0x000000144b2a7225 */ /* 0x000fc800078e000c */
[----:B------:R-:W-:Y:S01]  /*3330*/  FFMA R55, R55, R56, R44 ;  /* 0x0000003837377223 */ /* 0x000fe2000000002c */
[----:B------:R-:W-:Y:S01]  /*3340*/  IMAD.IADD R21, R43, 0x1, R53 ;  /* 0x000000012b157824 */ /* 0x000fe200078e0235 */
[----:B------:R-:W-:-:S03]  /*3350*/  LEA R44, P2, R42, R8, 0x1 ;  /* 0x000000082a2c7211 */ /* 0x000fc600078408ff */
[----:B------:R-:W-:Y:S02]  /*3360*/  F2FP.BF16.F32.PACK_AB R55, RZ, R55 ;  /* 0x00000037ff37723e */ /* 0x000fe400000010ff */
[----:B------:R-:W-:-:S03]  /*3370*/  LEA.HI.X R45, R42, R9, R21, 0x1, P2 ;  /* 0x000000092a2d7211 */ /* 0x000fc600010f0c15 */
[----:B------:R1:W-:Y:S04]  /*3380*/  @P1 STG.E.U16 desc[UR36][R70.64+0x32], R55 ;  /* 0x0000323746001986 */ /* 0x0003e8000c101524 */
[----:B------:R-:W2:Y:S01]  /*3390*/  @P3 LDG.E.LTC128B.U16 R40, desc[UR36][R44.64] ;  /* 0x000000242c283981 */ /* 0x000ea2000c1e1520 */
[----:B------:R-:W-:Y:S01]  /*33a0*/  IMAD.WIDE.U32 R42, R75, R20, R6 ;  /* 0x000000144b2a7225 */ /* 0x000fe200078e0006 */
[C---:B------:R-:W-:Y:S01]  /*33b0*/  SHF.L.U64.HI R51, R4.reuse, 0x8, R5 ;  /* 0x0000000804337819 */ /* 0x040fe20000010205 */
[----:B------:R-:W-:Y:S01]  /*33c0*/  BSSY B1, `(.L_x_64) ;  /* 0x0000011000017945 */ /* 0x000fe20003800000 */
[----:B------:R-:W-:Y:S01]  /*33d0*/  ISETP.GT.AND P2, PT, R3, 0x1, P0 ;  /* 0x000000010300780c */ /* 0x000fe20000744270 */
[----:B------:R-:W-:Y:S02]  /*33e0*/  IMAD.IADD R43, R53, 0x1, R43 ;  /* 0x00000001352b7824 */ /* 0x000fe400078e022b */
[----:B------:R-:W-:-:S02]  /*33f0*/  IMAD.SHL.U32 R49, R4, 0x100, RZ ;  /* 0x0000010004317824 */ /* 0x000fc400078e00ff */
[----:B------:R-:W-:-:S03]  /*3400*/  IMAD.WIDE.U32 R46, R57, R10, R42 ;  /* 0x0000000a392e7225 */ /* 0x000fc600078e002a */
[----:B------:R-:W-:Y:S01]  /*3410*/  IADD3 R42, P1, R49, R60, RZ ;  /* 0x0000003c312a7210 */ /* 0x000fe20007f3e0ff */
[----:B------:R-:W-:Y:S01]  /*3420*/  IMAD.IADD R5, R67, 0x1, R47 ;  /* 0x0000000143057824 */ /* 0x000fe200078e022f */
[----:B------:R-:W-:-:S03]  /*3430*/  LEA R4, P4, R46, R8, 0x1 ;  /* 0x000000082e047211 */ /* 0x000fc600078808ff */
[----:B------:R-:W-:Y:S01]  /*3440*/  IMAD.X R43, R51, 0x1, R61, P1 ;  /* 0x00000001332b7824 */ /* 0x000fe200008e063d */
[----:B------:R-:W-:Y:S01]  /*3450*/  LEA.HI.X R5, R46, R9, R5, 0x1, P4 ;  /* 0x000000092e057211 */ /* 0x000fe200020f0c05 */
[----:B--2---:R-:W-:-:S04]  /*3460*/  IMAD.U32 R21, R40, 0x10000, RZ ;  /* 0x0001000028157824 */ /* 0x004fc800078e00ff */
[----:B------:R-:W-:-:S04]  /*3470*/  FMUL R21, R21, R58 ;  /* 0x0000003a15157220 */ /* 0x000fc80000400000 */
[----:B------:R-:W-:-:S05]  /*3480*/  FFMA R21, R24, R56, R21 ;  /* 0x0000003818157223 */ /* 0x000fca0000000015 */
[----:B------:R-:W-:-:S05]  /*3490*/  F2FP.BF16.F32.PACK_AB R21, RZ, R21 ;  /* 0x00000015ff15723e */ /* 0x000fca00000010ff */
[----:B------:R1:W-:Y:S01]  /*34a0*/  @P3 STG.E.U16 desc[UR36][R42.64], R21 ;  /* 0x000000152a003986 */ /* 0x0003e2000c101524 */
[----:B------:R-:W-:Y:S05]  /*34b0*/  @!P2 BRA `(.L_x_65) ;  /* 0x000000000004a947 */ /* 0x000fea0003800000 */
[----:B------:R2:W5:Y:S02]  /*34c0*/  LDG.E.LTC128B.U16 R40, desc[UR36][R4.64+0x2] ;  /* 0x0000022404287981 */ /* 0x000564000c1e1520 */
.L_x_65:
[----:B------:R-:W-:Y:S05]  /*34d0*/  BSYNC B1 ;  /* 0x0000000000017941 */ /* 0x000fea0003800000 */
.L_x_64:
[----:B-----5:R-:W-:Y:S01]  /*34e0*/  IMAD.U32 R15, R40, 0x10000, RZ ;  /* 0x00010000280f7824 */ /* 0x020fe200078e00ff */
[----:B------:R-:W-:Y:S01]  /*34f0*/  ISETP.GT.AND P1, PT, R59, 0x88, PT ;  /* 0x000000883b00780c */ /* 0x000fe20003f24270 */
[----:B-1----:R-:W-:Y:S01]  /*3500*/  IMAD.WIDE.U32 R20, R75, R20, R64 ;  /* 0x000000144b147225 */ /* 0x002fe200078e0040 */
[----:B------:R-:W-:Y:S03]  /*3510*/  BSSY B1, `(.L_x_66) ;  /* 0x0000011000017945 */ /* 0x000fe60003800000 */
[----:B------:R-:W-:Y:S01]  /*3520*/  FMUL R12, R15, R58 ;  /* 0x0000003a0f0c7220 */ /* 0x000fe20000400000 */
[----:B------:R-:W-:Y:S01]  /*3530*/  ISETP.GT.AND P3, PT, R3, RZ, P1 ;  /* 0x000000ff0300720c */ /* 0x000fe20000f64270 */
[----:B------:R-:W-:Y:S01]  /*3540*/  IMAD.IADD R53, R53, 0x1, R21 ;  /* 0x0000000135357824 */ /* 0x000fe200078e0215 */
[----:B------:R-:W-:Y:S01]  /*3550*/  IADD3 R15, P5, R14, R20, RZ ;  /* 0x000000140e0f7210 */ /* 0x000fe20007fbe0ff */
[----:B------:R-:W-:Y:S01]  /*3560*/  FFMA R12, R25, R56, R12 ;  /* 0x00000038190c7223 */ /* 0x000fe2000000000c */
[----:B------:R-:W-:-:S03]  /*3570*/  IADD3 R14, P4, R6, R20, RZ ;  /* 0x00000014060e7210 */ /* 0x000fc60007f9e0ff */
[----:B------:R-:W-:Y:S01]  /*3580*/  IMAD.X R20, R53, 0x1, R13, P5 ;  /* 0x0000000135147824 */ /* 0x000fe200028e060d */
[----:B------:R-:W-:Y:S02]  /*3590*/  F2FP.BF16.F32.PACK_AB R21, RZ, R12 ;  /* 0x0000000cff15723e */ /* 0x000fe400000010ff */
[----:B------:R-:W-:Y:S02]  /*35a0*/  LEA R12, P5, R15, R8, 0x1 ;  /* 0x000000080f0c7211 */ /* 0x000fe400078a08ff */
[----:B------:R-:W-:Y:S01]  /*35b0*/  PRMT R24, R21, 0x7610, R24 ;  /* 0x0000761015187816 */ /* 0x000fe20000000018 */
[----:B------:R-:W-:Y:S01]  /*35c0*/  @P2 IMAD.MOV.U32 R21, RZ, RZ, R43 ;  /* 0x000000ffff152224 */ /* 0x000fe200078e002b */
[----:B------:R-:W-:Y:S01]  /*35d0*/  LEA.HI.X R13, R15, R9, R20, 0x1, P5 ;  /* 0x000000090f0d7211 */ /* 0x000fe200028f0c14 */
[----:B------:R-:W-:-:S05]  /*35e0*/  @P2 IMAD.MOV.U32 R20, RZ, RZ, R42 ;  /* 0x000000ffff142224 */ /* 0x000fca00078e002a */
[----:B------:R1:W-:Y:S01]  /*35f0*/  @P2 STG.E.U16 desc[UR36][R20.64+0x2], R24 ;  /* 0x0000021814002986 */ /* 0x0003e2000c101524 */
[----:B------:R-:W-:Y:S05]  /*3600*/  @!P3 BRA `(.L_x_67) ;  /* 0x000000000004b947 */ /* 0x000fea0003800000 */
[----:B------:R0:W5:Y:S02]  /*3610*/  LDG.E.LTC128B.U16 R40, desc[UR36][R12.64] ;  /* 0x000000240c287981 */ /* 0x000164000c1e1520 */
.L_x_67:
[----:B------:R-:W-:Y:S05]  /*3620*/  BSYNC B1 ;  /* 0x0000000000017941 */ /* 0x000fea0003800000 */
.L_x_66:
[----:B0----5:R-:W-:Y:S01]  /*3630*/  IMAD.U32 R13, R40, 0x10000, RZ ;  /* 0x00010000280d7824 */ /* 0x021fe200078e00ff */
[----:B------:R-:W-:Y:S01]  /*3640*/  ISETP.GT.AND P2, PT, R3, 0x1, P1 ;  /* 0x000000010300780c */ /* 0x000fe20000f44270 */
[----:B------:R-:W-:Y:S01]  /*3650*/  IMAD.X R15, R7, 0x1, R53, P4 ;  /* 0x00000001070f7824 */ /* 0x000fe200020e0635 */
[----:B------:R-:W-:Y:S01]  /*3660*/  IADD3 R6, P4, R42, R11, RZ ;  /* 0x0000000b2a067210 */ /* 0x000fe20007f9e0ff */
[----:B------:R-:W-:Y:S01]  /*3670*/  FMUL R7, R13, R58 ;  /* 0x0000003a0d077220 */ /* 0x000fe20000400000 */
[----:B------:R-:W-:Y:S01]  /*3680*/  BSSY B1, `(.L_x_68) ;  /* 0x000000b000017945 */ /* 0x000fe20003800000 */
[----:B------:R-:W-:-:S04]  /*3690*/  IMAD.WIDE.U32 R12, R57, R10, R14 ;  /* 0x0000000a390c7225 */ /* 0x000fc800078e000e */
[----:B------:R-:W-:Y:S01]  /*36a0*/  FFMA R7, R26, R56, R7 ;  /* 0x000000381a077223 */ /* 0x000fe20000000007 */
[----:B------:R-:W-:Y:S01]  /*36b0*/  IMAD.IADD R67, R67, 0x1, R13 ;  /* 0x0000000143437824 */ /* 0x000fe200078e020d */
[----:B------:R-:W-:-:S03]  /*36c0*/  LEA R8, P5, R12, R8, 0x1 ;  /* 0x000000080c087211 */ /* 0x000fc600078a08ff */
[----:B------:R-:W-:Y:S01]  /*36d0*/  F2FP.BF16.F32.PACK_AB R10, RZ, R7 ;  /* 0x00000007ff0a723e */ /* 0x000fe200000010ff */
[----:B------:R-:W-:Y:S01]  /*36e0*/  IMAD.X R7, R43, 0x1, R41, P4 ;  /* 0x000000012b077824 */ /* 0x000fe200020e0629 */
[----:B------:R-:W-:-:S04]  /*36f0*/  LEA.HI.X R9, R12, R9, R67, 0x1, P5 ;  /* 0x000000090c097211 */ /* 0x000fc800028f0c43 */
[----:B------:R0:W-:Y:S01]  /*3700*/  @P3 STG.E.U16 desc[UR36][R6.64], R10 ;  /* 0x0000000a06003986 */ /* 0x0001e2000c101524 */
[----:B------:R-:W-:Y:S05]  /*3710*/  @!P2 BRA `(.L_x_69) ;  /* 0x000000000004a947 */ /* 0x000fea0003800000 */
[----:B------:R0:W5:Y:S02]  /*3720*/  LDG.E.LTC128B.U16 R40, desc[UR36][R8.64+0x2] ;  /* 0x0000022408287981 */ /* 0x000164000c1e1520 */
.L_x_69:
[----:B------:R-:W-:Y:S05]  /*3730*/  BSYNC B1 ;  /* 0x0000000000017941 */ /* 0x000fea0003800000 */
.L_x_68:
[----:B-----5:R-:W-:Y:S01]  /*3740*/  IMAD.U32 R13, R40, 0x10000, RZ ;  /* 0x00010000280d7824 */ /* 0x020fe200078e00ff */
[----:B------:R-:W-:Y:S01]  /*3750*/  ISETP.GT.AND P3, PT, R3, 0x8, P0 ;  /* 0x000000080300780c */ /* 0x000fe20000764270 */
[----:B------:R-:W-:Y:S02]  /*3760*/  BSSY B1, `(.L_x_70) ;  /* 0x0000007000017945 */ /* 0x000fe40003800000 */
[----:B0-----:R-:W-:-:S04]  /*3770*/  FMUL R10, R13, R58 ;  /* 0x0000003a0d0a7220 */ /* 0x001fc80000400000 */
[----:B------:R-:W-:-:S05]  /*3780*/  FFMA R10, R27, R56, R10 ;  /* 0x000000381b0a7223 */ /* 0x000fca000000000a */
[----:B------:R-:W-:-:S05]  /*3790*/  F2FP.BF16.F32.PACK_AB R10, RZ, R10 ;  /* 0x0000000aff0a723e */ /* 0x000fca00000010ff */
[----:B------:R0:W-:Y:S01]  /*37a0*/  @P2 STG.E.U16 desc[UR36][R6.64+0x2], R10 ;  /* 0x0000020a06002986 */ /* 0x0001e2000c101524 */
[----:B------:R-:W-:Y:S05]  /*37b0*/  @!P3 BRA `(.L_x_71) ;  /* 0x000000000004b947 */ /* 0x000fea0003800000 */
[----:B------:R0:W5:Y:S02]  /*37c0*/  LDG.E.LTC128B.U16 R40, desc[UR36][R4.64+0x10] ;  /* 0x0000102404287981 */ /* 0x000164000c1e1520 */
.L_x_71:
[----:B------:R-:W-:Y:S05]  /*37d0*/  BSYNC B1 ;  /* 0x0000000000017941 */ /* 0x000fea0003800000 */
.L_x_70:
[----:B0----5:R-:W-:Y:S01]  /*37e0*/  IMAD.U32 R7, R40, 0x10000, RZ ;  /* 0x0001000028077824 */ /* 0x021fe200078e00ff */
[----:B------:R-:W-:Y:S01]  /*37f0*/  ISETP.GT.AND P2, PT, R3, 0x9, P0 ;  /* 0x000000090300780c */ /* 0x000fe20000744270 */
[----:B------:R-:W-:Y:S01]  /*3800*/  IMAD.MOV.U32 R12, RZ, RZ, R42 ;  /* 0x000000ffff0c7224 */ /* 0x000fe200078e002a */
[----:B------:R-:W-:Y:S01]  /*3810*/  BSSY B1, `(.L_x_72) ;  /* 0x0000008000017945 */ /* 0x000fe20003800000 */
[----:B------:R-:W-:Y:S01]  /*3820*/  FMUL R7, R7, R58 ;  /* 0x0000003a07077220 */ /* 0x000fe20000400000 */
[----:B------:R-:W-:-:S03]  /*3830*/  IMAD.MOV.U32 R13, RZ, RZ, R43 ;  /* 0x000000ffff0d7224 */ /* 0x000fc600078e002b */
[----:B------:R-:W-:-:S05]  /*3840*/  FFMA R7, R28, R56, R7 ;  /* 0x000000381c077223 */ /* 0x000fca0000000007 */
[----:B------:R-:W-:-:S05]  /*3850*/  F2FP.BF16.F32.PACK_AB R7, RZ, R7 ;  /* 0x00000007ff07723e */ /* 0x000fca00000010ff */
[----:B------:R0:W-:Y:S01]  /*3860*/  @P3 STG.E.U16 desc[UR36][R12.64+0x10], R7 ;  /* 0x000010070c003986 */ /* 0x0001e2000c101524 */
[----:B------:R-:W-:Y:S05]  /*3870*/  @!P2 BRA `(.L_x_73) ;  /* 0x000000000004a947 */ /* 0x000fea0003800000 */
[----:B------:R0:W5:Y:S02]  /*3880*/  LDG.E.LTC128B.U16 R40, desc[UR36][R4.64+0x12] ;  /* 0x0000122404287981 */ /* 0x000164000c1e1520 */
.L_x_73:
[----:B------:R-:W-:Y:S05]  /*3890*/  BSYNC B1 ;  /* 0x0000000000017941 */ /* 0x000fea0003800000 */
.L_x_72:
[----:B0----5:R-:W-:Y:S01]  /*38a0*/  IMAD.U32 R7, R40, 0x10000, RZ ;  /* 0x0001000028077824 */ /* 0x021fe200078e00ff */
[----:B------:R-:W-:Y:S01]  /*38b0*/  ISETP.GT.AND P4, PT, R3, 0x8, P1 ;  /* 0x000000080300780c */ /* 0x000fe20000f84270 */
[----:B------:R-:W-:Y:S02]  /*38c0*/  BSSY B1, `(.L_x_74) ;  /* 0x0000007000017945 */ /* 0x000fe40003800000 */
[----:B------:R-:W-:-:S04]  /*38d0*/  FMUL R6, R7, R58 ;  /* 0x0000003a07067220 */ /* 0x000fc80000400000 */
[----:B------:R-:W-:-:S05]  /*38e0*/  FFMA R6, R29, R56, R6 ;  /* 0x000000381d067223 */ /* 0x000fca0000000006 */
[----:B------:R-:W-:-:S05]  /*38f0*/  F2FP.BF16.F32.PACK_AB R6, RZ, R6 ;  /* 0x00000006ff06723e */ /* 0x000fca00000010ff */
[----:B------:R0:W-:Y:S01]  /*3900*/  @P2 STG.E.U16 desc[UR36][R12.64+0x12], R6 ;  /* 0x000012060c002986 */ /* 0x0001e2000c101524 */
[----:B------:R-:W-:Y:S05]  /*3910*/  @!P4 BRA `(.L_x_75) ;  /* 0x000000000004c947 */ /* 0x000fea0003800000 */
[----:B------:R0:W5:Y:S02]  /*3920*/  LDG.E.LTC128B.U16 R40, desc[UR36][R8.64+0x10] ;  /* 0x0000102408287981 */ /* 0x000164000c1e1520 */
.L_x_75:
[----:B------:R-:W-:Y:S05]  /*3930*/  BSYNC B1 ;  /* 0x0000000000017941 */ /* 0x000fea0003800000 */
.L_x_74:
[----:B-----5:R-:W-:Y:S01]  /*3940*/  IMAD.U32 R7, R40, 0x10000, RZ ;  /* 0x0001000028077824 */ /* 0x020fe200078e00ff */
[----:B0-----:R-:W-:Y:S01]  /*3950*/  IADD3 R6, P3, R11, R42, RZ ;  /* 0x0000002a0b067210 */ /* 0x001fe20007f7e0ff */
[----:B------:R-:W-:Y:S01]  /*3960*/  BSSY B1, `(.L_x_76) ;  /* 0x0000009000017945 */ /* 0x000fe20003800000 */
[----:B------:R-:W-:Y:S01]  /*3970*/  ISETP.GT.AND P2, PT, R3, 0x9, P1 ;  /* 0x000000090300780c */ /* 0x000fe20000f44270 */
[----:B------:R-:W-:-:S04]  /*3980*/  FMUL R7, R7, R58 ;  /* 0x0000003a07077220 */ /* 0x000fc80000400000 */
[----:B------:R-:W-:-:S05]  /*3990*/  FFMA R7, R30, R56, R7 ;  /* 0x000000381e077223 */ /* 0x000fca0000000007 */
[----:B------:R-:W-:Y:S01]  /*39a0*/  F2FP.BF16.F32.PACK_AB R10, RZ, R7 ;  /* 0x00000007ff0a723e */ /* 0x000fe200000010ff */
[----:B------:R-:W-:-:S05]  /*39b0*/  IMAD.X R7, R41, 0x1, R43, P3 ;  /* 0x0000000129077824 */ /* 0x000fca00018e062b */
[----:B------:R0:W-:Y:S01]  /*39c0*/  @P4 STG.E.U16 desc[UR36][R6.64+0x10], R10 ;  /* 0x0000100a06004986 */ /* 0x0001e2000c101524 */
[----:B------:R-:W-:Y:S05]  /*39d0*/  @!P2 BRA `(.L_x_77) ;  /* 0x000000000004a947 */ /* 0x000fea0003800000 */
[----:B------:R0:W5:Y:S02]  /*39e0*/  LDG.E.LTC128B.U16 R40, desc[UR36][R8.64+0x12] ;  /* 0x0000122408287981 */ /* 0x000164000c1e1520 */
.L_x_77:
[----:B------:R-:W-:Y:S05]  /*39f0*/  BSYNC B1 ;  /* 0x0000000000017941 */ /* 0x000fea0003800000 */
.L_x_76:
[----:B0----5:R-:W-:Y:S01]  /*3a00*/  IMAD.U32 R7, R40, 0x10000, RZ ;  /* 0x0001000028077824 */ /* 0x021fe200078e00ff */
[----:B------:R-:W-:Y:S01]  /*3a10*/  ISETP.GT.AND P3, PT, R3, 0x10, P0 ;  /* 0x000000100300780c */ /* 0x000fe20000764270 */
[----:B------:R-:W-:Y:S02]  /*3a20*/  BSSY B1, `(.L_x_78) ;  /* 0x0000009000017945 */ /* 0x000fe40003800000 */
[----:B------:R-:W-:-:S04]  /*3a30*/  FMUL R6, R7, R58 ;  /* 0x0000003a07067220 */ /* 0x000fc80000400000 */
[----:B------:R-:W-:Y:S01]  /*3a40*/  FFMA R31, R31, R56, R6 ;  /* 0x000000381f1f7223 */ /* 0x000fe20000000006 */
[----:B------:R-:W-:-:S04]  /*3a50*/  IADD3 R6, P4, P5, R11, R60, R49 ;  /* 0x0000003c0b067210 */ /* 0x000fc80007d9e031 */
[----:B------:R-:W-:Y:S02]  /*3a60*/  F2FP.BF16.F32.PACK_AB R31, RZ, R31 ;  /* 0x0000001fff1f723e */ /* 0x000fe400000010ff */
[----:B------:R-:W-:-:S05]  /*3a70*/  IADD3.X R7, R41, R61, R51, P4, P5 ;  /* 0x0000003d29077210 */ /* 0x000fca00027ea433 */
[----:B------:R0:W-:Y:S01]  /*3a80*/  @P2 STG.E.U16 desc[UR36][R6.64+0x12], R31 ;  /* 0x0000121f06002986 */ /* 0x0001e2000c101524 */
[----:B------:R-:W-:Y:S05]  /*3a90*/  @!P3 BRA `(.L_x_79) ;  /* 0x000000000004b947 */ /* 0x000fea0003800000 */
[----:B------:R0:W5:Y:S02]  /*3aa0*/  LDG.E.LTC128B.U16 R40, desc[UR36][R4.64+0x20] ;  /* 0x0000202404287981 */ /* 0x000164000c1e1520 */
.L_x_79:
[----:B------:R-:W-:Y:S05]  /*3ab0*/  BSYNC B1 ;  /* 0x0000000000017941 */ /* 0x000fea0003800000 */
.L_x_78:
[----:B-----5:R-:W-:Y:S01]  /*3ac0*/  IMAD.U32 R11, R40, 0x10000, RZ ;  /* 0x00010000280b7824 */ /* 0x020fe200078e00ff */
        /* <DEDUP_REMOVED lines=8> */
.L_x_81:
[----:B------:R-:W-:Y:S05]  /*3b50*/  BSYNC B1 ;  /* 0x0000000000017941 */ /* 0x000fea0003800000 */
.L_x_80:
        /* <DEDUP_REMOVED lines=9> */
.L_x_83:
[----:B------:R-:W-:Y:S05]  /*3bf0*/  BSYNC B1 ;  /* 0x0000000000017941 */ /* 0x000fea0003800000 */
.L_x_82:
        /* <DEDUP_REMOVED lines=9> */
.L_x_85:
[----:B------:R-:W-:Y:S05]  /*3c90*/  BSYNC B1 ;  /* 0x0000000000017941 */ /* 0x000fea0003800000 */
.L_x_84:
        /* <DEDUP_REMOVED lines=9> */
.L_x_87:
[----:B------:R-:W-:Y:S05]  /*3d30*/  BSYNC B1 ;  /* 0x0000000000017941 */ /* 0x000fea0003800000 */
.L_x_86:
        /* <DEDUP_REMOVED lines=9> */
.L_x_89:
[----:B------:R-:W-:Y:S05]  /*3dd0*/  BSYNC B1 ;  /* 0x0000000000017941 */ /* 0x000fea0003800000 */
.L_x_88:
[----:B0-2--5:R-:W-:Y:S01]  /*3de0*/  IMAD.U32 R5, R40, 0x10000, RZ ;  /* 0x0001000028057824 */ /* 0x025fe200078e00ff */
        /* <DEDUP_REMOVED lines=8> */
.L_x_91:
[----:B------:R-:W-:Y:S05]  /*3e70*/  BSYNC B1 ;  /* 0x0000000000017941 */ /* 0x000fea0003800000 */
.L_x_90:
[----:B-----5:R-:W-:Y:S01]  /*3e80*/  IMAD.U32 R5, R40, 0x10000, RZ ;  /* 0x0001000028057824 */ /* 0x020fe200078e00ff */
[----:B------:R-:W-:Y:S01]  /*3e90*/  ISETP.GT.AND P1, PT, R3, 0x19, P1 ;  /* 0x000000190300780c */ /* 0x000fe20000f24270 */
[----:B0-----:R-:W-:Y:S01]  /*3ea0*/  @P2 IMAD.MOV.U32 R4, RZ, RZ, R6 ;  /* 0x000000ffff042224 */ /* 0x001fe200078e0006 */
        /* <DEDUP_REMOVED lines=9> */
.L_x_93:
[----:B------:R-:W-:Y:S05]  /*3f40*/  BSYNC B1 ;  /* 0x0000000000017941 */ /* 0x000fea0003800000 */
.L_x_92:
[----:B------:R-:W-:Y:S05]  /*3f50*/  @!P1 BRA `(.L_x_94) ;  /* 0x0000000800a89947 */ /* 0x000fea0003800000 */
[----:B-----5:R-:W-:-:S05]  /*3f60*/  SHF.L.U32 R3, R40, 0x10, RZ ;  /* 0x0000001028037819 */ /* 0x020fca00000006ff */
[----:B0-----:R-:W-:-:S04]  /*3f70*/  FMUL R4, R3, R58 ;  /* 0x0000003a03047220 */ /* 0x001fc80000400000 */
[----:B------:R-:W-:-:S05]  /*3f80*/  FFMA R4, R39, R56, R4 ;  /* 0x0000003827047223 */ /* 0x000fca0000000004 */
[----:B------:R-:W-:-:S05]  /*3f90*/  F2FP.BF16.F32.PACK_AB R4, RZ, R4 ;  /* 0x00000004ff04723e */ /* 0x000fca00000010ff */
[----:B------:R0:W-:Y:S01]  /*3fa0*/  STG.E.U16 desc[UR36][R6.64+0x32], R4 ;  /* 0x0000320406007986 */ /* 0x0001e2000c101524 */
[----:B------:R-:W-:Y:S05]  /*3fb0*/  BRA `(.L_x_94) ;  /* 0x0000000800907947 */ /* 0x000fea0003800000 */
.L_x_35:
[----:B------:R-:W-:Y:S01]  /*3fc0*/  ULDC.64 UR4, c[0x0][0x5c0] ;  /* 0x0001700000047ab9 */ /* 0x000fe20000000a00 */
[----:B------:R-:W-:Y:S01]  /*3fd0*/  ISETP.GT.AND P5, PT, R3, 0x1, P3 ;  /* 0x000000010300780c */ /* 0x000fe20001fa4270 */
[-C--:B------:R-:W-:Y:S01]  /*3fe0*/  FMUL R40, R40, R56.reuse ;  /* 0x0000003828287220 */ /* 0x080fe20000400000 */
[----:B------:R-:W-:Y:S01]  /*3ff0*/  LEA R6, P1, R66, UR4, 0x1 ;  /* 0x0000000442067c11 */ /* 0x000fe2000f8208ff */
[-C--:B------:R-:W-:Y:S01]  /*4000*/  FMUL R41, R41, R56.reuse ;  /* 0x0000003829297220 */ /* 0x080fe20000400000 */
[C---:B------:R-:W-:Y:S01]  /*4010*/  IMAD.SHL.U32 R21, R4.reuse, 0x10, RZ ;  /* 0x0000001004157824 */ /* 0x040fe200078e00ff */
[----:B------:R-:W-:Y:S01]  /*4020*/  SHF.L.U64.HI R15, R4, 0x4, R5 ;  /* 0x00000004040f7819 */ /* 0x000fe20000010205 */
[-C--:B------:R-:W-:Y:S01]  /*4030*/  FMUL R42, R42, R56.reuse ;  /* 0x000000382a2a7220 */ /* 0x080fe20000400000 */
[----:B------:R-:W-:Y:S01]  /*4040*/  LEA.HI.X R7, R66, UR5, R77, 0x1, P1 ;  /* 0x0000000542077c11 */ /* 0x000fe200088f0c4d */
[-C--:B------:R-:W-:Y:S01]  /*4050*/  FMUL R43, R43, R56.reuse ;  /* 0x000000382b2b7220 */ /* 0x080fe20000400000 */
[----:B------:R-:W-:Y:S01]  /*4060*/  ISETP.GT.AND P1, PT, R59, 0x8, PT ;  /* 0x000000083b00780c */ /* 0x000fe20003f24270 */
[----:B------:R-:W-:Y:S01]  /*4070*/  FMUL R44, R44, R56 ;  /* 0x000000382c2c7220 */ /* 0x000fe20000400000 */
[----:B------:R-:W-:Y:S01]  /*4080*/  F2FP.BF16.F32.PACK_AB R40, RZ, R40 ;  /* 0x00000028ff28723e */ /* 0x000fe200000010ff */
[-C--:B------:R-:W-:Y:S01]  /*4090*/  FMUL R45, R45, R56.reuse ;  /* 0x000000382d2d7220 */ /* 0x080fe20000400000 */
[----:B------:R-:W-:Y:S01]  /*40a0*/  F2FP.BF16.F32.PACK_AB R41, RZ, R41 ;  /* 0x00000029ff29723e */ /* 0x000fe200000010ff */
[----:B------:R-:W-:Y:S01]  /*40b0*/  FMUL R46, R46, R56 ;  /* 0x000000382e2e7220 */ /* 0x000fe20000400000 */
[----:B------:R-:W-:Y:S01]  /*40c0*/  IADD3 R8, P4, R21, R6, RZ ;  /* 0x0000000615087210 */ /* 0x000fe20007f9e0ff */
[----:B------:R-:W-:Y:S01]  /*40d0*/  @P0 STG.E.U16 desc[UR36][R6.64], R40 ;  /* 0x0000002806000986 */ /* 0x000fe2000c101524 */
[----:B------:R-:W-:Y:S01]  /*40e0*/  ISETP.GT.AND P2, PT, R3, RZ, P1 ;  /* 0x000000ff0300720c */ /* 0x000fe20000f44270 */
[-C--:B------:R-:W-:Y:S01]  /*40f0*/  FMUL R47, R47, R56.reuse ;  /* 0x000000382f2f7220 */ /* 0x080fe20000400000 */
[----:B------:R-:W-:Y:S01]  /*4100*/  ISETP.GT.AND P0, PT, R3, 0x1, P1 ;  /* 0x000000010300780c */ /* 0x000fe20000f04270 */
[----:B------:R-:W-:Y:S01]  /*4110*/  @P5 STG.E.U16 desc[UR36][R6.64+0x2], R41 ;  /* 0x0000022906005986 */ /* 0x000fe2000c101524 */
[----:B------:R-:W-:Y:S01]  /*4120*/  IMAD.X R9, R15, 0x1, R7, P4 ;  /* 0x000000010f097824 */ /* 0x000fe200020e0607 */
[C---:B------:R-:W-:Y:S01]  /*4130*/  ISETP.GT.AND P4, PT, R3.reuse, 0x8, P3 ;  /* 0x000000080300780c */ /* 0x040fe20001f84270 */
[-C--:B------:R-:W-:Y:S01]  /*4140*/  FMUL R48, R48, R56.reuse ;  /* 0x0000003830307220 */ /* 0x080fe20000400000 */
[----:B------:R-:W-:Y:S01]  /*4150*/  ISETP.GT.AND P5, PT, R3, 0x9, P3 ;  /* 0x000000090300780c */ /* 0x000fe20001fa4270 */
[----:B------:R-:W-:Y:S01]  /*4160*/  FMUL R49, R49, R56 ;  /* 0x0000003831317220 */ /* 0x000fe20000400000 */
[----:B------:R-:W-:Y:S01]  /*4170*/  F2FP.BF16.F32.PACK_AB R42, RZ, R42 ;  /* 0x0000002aff2a723e */ /* 0x000fe200000010ff */
[-C--:B------:R-:W-:Y:S01]  /*4180*/  FMUL R50, R50, R56.reuse ;  /* 0x0000003832327220 */ /* 0x080fe20000400000 */
[----:B------:R-:W-:Y:S01]  /*4190*/  F2FP.BF16.F32.PACK_AB R43, RZ, R43 ;  /* 0x0000002bff2b723e */ /* 0x000fe200000010ff */
[----:B------:R-:W-:Y:S01]  /*41a0*/  FMUL R51, R51, R56 ;  /* 0x0000003833337220 */ /* 0x000fe20000400000 */
[----:B------:R-:W-:Y:S01]  /*41b0*/  F2FP.BF16.F32.PACK_AB R44, RZ, R44 ;  /* 0x0000002cff2c723e */ /* 0x000fe200000010ff */
[----:B------:R-:W-:Y:S01]  /*41c0*/  @P2 STG.E.U16 desc[UR36][R8.64], R42 ;  /* 0x0000002a08002986 */ /* 0x000fe2000c101524 */
[----:B------:R-:W-:Y:S01]  /*41d0*/  F2FP.BF16.F32.PACK_AB R45, RZ, R45 ;  /* 0x0000002dff2d723e */ /* 0x000fe200000010ff */
[-C--:B------:R-:W-:Y:S01]  /*41e0*/  FMUL R53, R53, R56.reuse ;  /* 0x0000003835357220 */ /* 0x080fe20000400000 */
[C---:B------:R-:W-:Y:S01]  /*41f0*/  ISETP.GT.AND P2, PT, R3.reuse, 0x8, P1 ;  /* 0x000000080300780c */ /* 0x040fe20000f44270 */
[----:B------:R-:W-:Y:S01]  /*4200*/  @P0 STG.E.U16 desc[UR36][R8.64+0x2], R43 ;  /* 0x0000022b08000986 */ /* 0x000fe2000c101524 */
[C---:B------:R-:W-:Y:S01]  /*4210*/  ISETP.GT.AND P0, PT, R3.reuse, 0x9, P1 ;  /* 0x000000090300780c */ /* 0x040fe20000f04270 */
[----:B------:R-:W-:Y:S01]  /*4220*/  FMUL R52, R52, R56 ;  /* 0x0000003834347220 */ /* 0x000fe20000400000 */
[----:B------:R-:W-:Y:S01]  /*4230*/  F2FP.BF16.F32.PACK_AB R46, RZ, R46 ;  /* 0x0000002eff2e723e */ /* 0x000fe200000010ff */
[----:B------:R-:W-:Y:S01]  /*4240*/  @P4 STG.E.U16 desc[UR36][R6.64+0x10], R44 ;  /* 0x0000102c06004986 */ /* 0x000fe2000c101524 */
[C---:B------:R-:W-:Y:S01]  /*4250*/  ISETP.GT.AND P4, PT, R3.reuse, 0x10, P3 ;  /* 0x000000100300780c */ /* 0x040fe20001f84270 */
[-C--:B------:R-:W-:Y:S01]  /*4260*/  FMUL R54, R54, R56.reuse ;  /* 0x0000003836367220 */ /* 0x080fe20000400000 */
[----:B------:R-:W-:Y:S01]  /*4270*/  F2FP.BF16.F32.PACK_AB R47, RZ, R47 ;  /* 0x0000002fff2f723e */ /* 0x000fe200000010ff */
[----:B------:R-:W-:Y:S01]  /*4280*/  @P5 STG.E.U16 desc[UR36][R6.64+0x12], R45 ;  /* 0x0000122d06005986 */ /* 0x000fe2000c101524 */
[----:B------:R-:W-:Y:S01]  /*4290*/  ISETP.GT.AND P5, PT, R3, 0x11, P3 ;  /* 0x000000110300780c */ /* 0x000fe20001fa4270 */
[----:B------:R-:W-:Y:S01]  /*42a0*/  FMUL R55, R55, R56 ;  /* 0x0000003837377220 */ /* 0x000fe20000400000 */
[----:B------:R-:W-:Y:S01]  /*42b0*/  F2FP.BF16.F32.PACK_AB R48, RZ, R48 ;  /* 0x00000030ff30723e */ /* 0x000fe200000010ff */
[----:B------:R-:W-:Y:S01]  /*42c0*/  @P2 STG.E.U16 desc[UR36][R8.64+0x10], R46 ;  /* 0x0000102e08002986 */ /* 0x000fe2000c101524 */
[----:B------:R-:W-:Y:S01]  /*42d0*/  F2FP.BF16.F32.PACK_AB R49, RZ, R49 ;  /* 0x00000031ff31723e */ /* 0x000fe200000010ff */
[----:B------:R-:W-:Y:S01]  /*42e0*/  FMUL R24, R24, R56 ;  /* 0x0000003818187220 */ /* 0x000fe20000400000 */
[----:B------:R-:W-:Y:S01]  /*42f0*/  ISETP.GT.AND P2, PT, R3, 0x10, P1 ;  /* 0x000000100300780c */ /* 0x000fe20000f44270 */
[----:B------:R-:W-:Y:S01]  /*4300*/  @P0 STG.E.U16 desc[UR36][R8.64+0x12], R47 ;  /* 0x0000122f08000986 */ /* 0x000fe2000c101524 */
[----:B------:R-:W-:Y:S01]  /*4310*/  F2FP.BF16.F32.PACK_AB R50, RZ, R50 ;  /* 0x00000032ff32723e */ /* 0x000fe200000010ff */
[----:B------:R-:W-:Y:S01]  /*4320*/  IMAD R13, R5, 0xf0, RZ ;  /* 0x000000f0050d7824 */ /* 0x000fe200078e02ff */
[----:B------:R-:W-:Y:S01]  /*4330*/  F2FP.BF16.F32.PACK_AB R51, RZ, R51 ;  /* 0x00000033ff33723e */ /* 0x000fe200000010ff */
[----:B------:R-:W-:Y:S01]  /*4340*/  @P4 STG.E.U16 desc[UR36][R6.64+0x20], R48 ;  /* 0x0000203006004986 */ /* 0x000fe2000c101524 */
[C---:B------:R-:W-:Y:S01]  /*4350*/  ISETP.GT.AND P4, PT, R3.reuse, 0x11, P1 ;  /* 0x000000110300780c */ /* 0x040fe20000f84270 */
[----:B------:R-:W-:Y:S01]  /*4360*/  IMAD.WIDE.U32 R10, R4, 0xf0, R8 ;  /* 0x000000f0040a7825 */ /* 0x000fe200078e0008 */
[----:B------:R-:W-:Y:S01]  /*4370*/  F2FP.BF16.F32.PACK_AB R53, RZ, R53 ;  /* 0x00000035ff35723e */ /* 0x000fe200000010ff */
[----:B------:R-:W-:Y:S01]  /*4380*/  @P5 STG.E.U16 desc[UR36][R6.64+0x22], R49 ;  /* 0x0000223106005986 */ /* 0x000fe2000c101524 */
[----:B------:R-:W-:Y:S01]  /*4390*/  ISETP.GT.AND P5, PT, R3, 0x18, P3 ;  /* 0x000000180300780c */ /* 0x000fe20001fa4270 */
[----:B------:R-:W-:Y:S01]  /*43a0*/  IMAD.IADD R5, R11, 0x1, R13 ;  /* 0x000000010b057824 */ /* 0x000fe200078e020d */
[----:B------:R-:W-:Y:S01]  /*43b0*/  ISETP.GT.AND P3, PT, R3, 0x19, P3 ;  /* 0x000000190300780c */ /* 0x000fe20001f64270 */
[----:B------:R-:W-:Y:S01]  /*43c0*/  @P2 STG.E.U16 desc[UR36][R8.64+0x20], R50 ;  /* 0x0000203208002986 */ /* 0x000fe2000c101524 */
[----:B------:R-:W-:Y:S01]  /*43d0*/  ISETP.GT.AND P2, PT, R59, 0x80, PT ;  /* 0x000000803b00780c */ /* 0x000fe20003f44270 */
[----:B------:R-:W-:Y:S01]  /*43e0*/  FMUL R25, R25, R56 ;  /* 0x0000003819197220 */ /* 0x000fe20000400000 */
[----:B------:R-:W-:Y:S01]  /*43f0*/  F2FP.BF16.F32.PACK_AB R52, RZ, R52 ;  /* 0x00000034ff34723e */ /* 0x000fe200000010ff */
[----:B------:R-:W-:Y:S01]  /*4400*/  FMUL R26, R26, R56 ;  /* 0x000000381a1a7220 */ /* 0x000fe20000400000 */
[----:B------:R-:W-:Y:S01]  /*4410*/  F2FP.BF16.F32.PACK_AB R54, RZ, R54 ;  /* 0x00000036ff36723e */ /* 0x000fe200000010ff */
[----:B------:R-:W-:Y:S01]  /*4420*/  @P4 STG.E.U16 desc[UR36][R8.64+0x22], R51 ;  /* 0x0000223308004986 */ /* 0x000fe2000c101524 */
[----:B------:R-:W-:Y:S01]  /*4430*/  ISETP.GT.AND P4, PT, R3, 0x18, P1 ;  /* 0x000000180300780c */ /* 0x000fe20000f84270 */
[-C--:B------:R-:W-:Y:S01]  /*4440*/  FMUL R27, R27, R56.reuse ;  /* 0x000000381b1b7220 */ /* 0x080fe20000400000 */
[C---:B------:R-:W-:Y:S01]  /*4450*/  ISETP.GT.AND P1, PT, R3.reuse, 0x19, P1 ;  /* 0x000000190300780c */ /* 0x040fe20000f24270 */
[----:B------:R-:W-:Y:S01]  /*4460*/  @P5 STG.E.U16 desc[UR36][R6.64+0x30], R52 ;  /* 0x0000303406005986 */ /* 0x000fe2000c101524 */
[C---:B------:R-:W-:Y:S01]  /*4470*/  ISETP.GT.AND P5, PT, R3.reuse, 0x1, P2 ;  /* 0x000000010300780c */ /* 0x040fe200017a4270 */
[-C--:B------:R-:W-:Y:S01]  /*4480*/  FMUL R28, R28, R56.reuse ;  /* 0x000000381c1c7220 */ /* 0x080fe20000400000 */
[----:B------:R-:W-:Y:S01]  /*4490*/  F2FP.BF16.F32.PACK_AB R55, RZ, R55 ;  /* 0x00000037ff37723e */ /* 0x000fe200000010ff */
[----:B------:R0:W-:Y:S01]  /*44a0*/  @P3 STG.E.U16 desc[UR36][R6.64+0x32], R53 ;  /* 0x0000323506003986 */ /* 0x0001e2000c101524 */
[----:B------:R-:W-:Y:S01]  /*44b0*/  ISETP.GT.AND P3, PT, R3, RZ, P2 ;  /* 0x000000ff0300720c */ /* 0x000fe20001764270 */
[----:B------:R-:W-:Y:S01]  /*44c0*/  FMUL R29, R29, R56 ;  /* 0x000000381d1d7220 */ /* 0x000fe20000400000 */
[----:B------:R-:W-:Y:S01]  /*44d0*/  F2FP.BF16.F32.PACK_AB R24, RZ, R24 ;  /* 0x00000018ff18723e */ /* 0x000fe200000010ff */
[-C--:B------:R-:W-:Y:S01]  /*44e0*/  FMUL R30, R30, R56.reuse ;  /* 0x000000381e1e7220 */ /* 0x080fe20000400000 */
[----:B------:R-:W-:Y:S01]  /*44f0*/  ISETP.GT.AND P0, PT, R59, 0x88, PT ;  /* 0x000000883b00780c */ /* 0x000fe20003f04270 */
[----:B------:R-:W-:Y:S01]  /*4500*/  @P4 STG.E.U16 desc[UR36][R8.64+0x30], R54 ;  /* 0x0000303608004986 */ /* 0x000fe2000c101524 */
[----:B------:R-:W-:Y:S01]  /*4510*/  F2FP.BF16.F32.PACK_AB R25, RZ, R25 ;  /* 0x00000019ff19723e */ /* 0x000fe200000010ff */
[----:B------:R-:W-:Y:S01]  /*4520*/  FMUL R31, R31, R56 ;  /* 0x000000381f1f7220 */ /* 0x000fe20000400000 */
[C---:B------:R-:W-:Y:S01]  /*4530*/  ISETP.GT.AND P4, PT, R3.reuse, 0x8, P2 ;  /* 0x000000080300780c */ /* 0x040fe20001784270 */
[----:B------:R-:W-:Y:S01]  /*4540*/  @P1 STG.E.U16 desc[UR36][R8.64+0x32], R55 ;  /* 0x0000323708001986 */ /* 0x000fe2000c101524 */
[----:B------:R-:W-:Y:S01]  /*4550*/  ISETP.GT.AND P1, PT, R3, RZ, P0 ;  /* 0x000000ff0300720c */ /* 0x000fe20000724270 */
[----:B0-----:R-:W-:Y:S01]  /*4560*/  IMAD.IADD R7, R13, 0x1, R11 ;  /* 0x000000010d077824 */ /* 0x001fe200078e020b */
[----:B------:R-:W-:Y:S01]  /*4570*/  F2FP.BF16.F32.PACK_AB R26, RZ, R26 ;  /* 0x0000001aff1a723e */ /* 0x000fe200000010ff */
[--C-:B------:R-:W-:Y:S01]  /*4580*/  @P3 IMAD.MOV.U32 R4, RZ, RZ, R10.reuse ;  /* 0x000000ffff043224 */ /* 0x100fe200078e000a */
[----:B------:R-:W-:Y:S01]  /*4590*/  F2FP.BF16.F32.PACK_AB R27, RZ, R27 ;  /* 0x0000001bff1b723e */ /* 0x000fe200000010ff */
[----:B------:R-:W-:Y:S01]  /*45a0*/  FMUL R32, R32, R56 ;  /* 0x0000003820207220 */ /* 0x000fe20000400000 */
[----:B------:R-:W-:Y:S01]  /*45b0*/  F2FP.BF16.F32.PACK_AB R28, RZ, R28 ;  /* 0x0000001cff1c723e */ /* 0x000fe200000010ff */
[-C--:B------:R-:W-:Y:S01]  /*45c0*/  FMUL R33, R33, R56.reuse ;  /* 0x0000003821217220 */ /* 0x080fe20000400000 */
[----:B------:R0:W-:Y:S01]  /*45d0*/  @P3 STG.E.U16 desc[UR36][R4.64], R24 ;  /* 0x0000001804003986 */ /* 0x0001e2000c101524 */
[----:B------:R-:W-:Y:S01]  /*45e0*/  ISETP.GT.AND P3, PT, R3, 0x1, P0 ;  /* 0x000000010300780c */ /* 0x000fe20000764270 */
[-C--:B------:R-:W-:Y:S01]  /*45f0*/  FMUL R34, R34, R56.reuse ;  /* 0x0000003822227220 */ /* 0x080fe20000400000 */
[--C-:B------:R-:W-:Y:S01]  /*4600*/  @P4 IMAD.MOV.U32 R6, RZ, RZ, R10.reuse ;  /* 0x000000ffff064224 */ /* 0x100fe200078e000a */
[----:B------:R-:W-:Y:S01]  /*4610*/  F2FP.BF16.F32.PACK_AB R29, RZ, R29 ;  /* 0x0000001dff1d723e */ /* 0x000fe200000010ff */
[----:B------:R-:W-:Y:S01]  /*4620*/  FMUL R35, R35, R56 ;  /* 0x0000003823237220 */ /* 0x000fe20000400000 */
[----:B------:R-:W-:Y:S01]  /*4630*/  F2FP.BF16.F32.PACK_AB R30, RZ, R30 ;  /* 0x0000001eff1e723e */ /* 0x000fe200000010ff */
[-C--:B------:R-:W-:Y:S01]  /*4640*/  FMUL R36, R36, R56.reuse ;  /* 0x0000003824247220 */ /* 0x080fe20000400000 */
[----:B------:R-:W-:Y:S01]  /*4650*/  F2FP.BF16.F32.PACK_AB R31, RZ, R31 ;  /* 0x0000001fff1f723e */ /* 0x000fe200000010ff */
[----:B------:R-:W-:Y:S01]  /*4660*/  FMUL R37, R37, R56 ;  /* 0x0000003825257220 */ /* 0x000fe20000400000 */
[----:B------:R-:W-:Y:S01]  /*4670*/  F2FP.BF16.F32.PACK_AB R32, RZ, R32 ;  /* 0x00000020ff20723e */ /* 0x000fe200000010ff */
[-C--:B------:R-:W-:Y:S01]  /*4680*/  FMUL R38, R38, R56.reuse ;  /* 0x0000003826267220 */ /* 0x080fe20000400000 */
[----:B0-----:R-:W-:Y:S01]  /*4690*/  @P5 IMAD.MOV.U32 R4, RZ, RZ, R10 ;  /* 0x000000ffff045224 */ /* 0x001fe200078e000a */
[----:B------:R-:W-:Y:S01]  /*46a0*/  F2FP.BF16.F32.PACK_AB R33, RZ, R33 ;  /* 0x00000021ff21723e */ /* 0x000fe200000010ff */
[----:B------:R-:W-:Y:S01]  /*46b0*/  FMUL R39, R39, R56 ;  /* 0x0000003827277220 */ /* 0x000fe20000400000 */
[----:B------:R-:W-:-:S02]  /*46c0*/  F2FP.BF16.F32.PACK_AB R34, RZ, R34 ;  /* 0x00000022ff22723e */ /* 0x000fc400000010ff */
[----:B------:R0:W-:Y:S01]  /*46d0*/  @P5 STG.E.U16 desc[UR36][R4.64+0x2], R25 ;  /* 0x0000021904005986 */ /* 0x0001e2000c101524 */
[----:B------:R-:W-:Y:S02]  /*46e0*/  F2FP.BF16.F32.PACK_AB R35, RZ, R35 ;  /* 0x00000023ff23723e */ /* 0x000fe400000010ff */
[----:B------:R-:W-:Y:S02]  /*46f0*/  F2FP.BF16.F32.PACK_AB R36, RZ, R36 ;  /* 0x00000024ff24723e */ /* 0x000fe400000010ff */
[----:B------:R-:W-:Y:S02]  /*4700*/  F2FP.BF16.F32.PACK_AB R37, RZ, R37 ;  /* 0x00000025ff25723e */ /* 0x000fe400000010ff */
[----:B------:R-:W-:Y:S02]  /*4710*/  F2FP.BF16.F32.PACK_AB R38, RZ, R38 ;  /* 0x00000026ff26723e */ /* 0x000fe400000010ff */
[----:B------:R-:W-:Y:S02]  /*4720*/  F2FP.BF16.F32.PACK_AB R39, RZ, R39 ;  /* 0x00000027ff27723e */ /* 0x000fe400000010ff */
[----:B0-----:R-:W-:-:S05]  /*4730*/  IADD3 R4, P5, R21, R10, RZ ;  /* 0x0000000a15047210 */ /* 0x001fca0007fbe0ff */
[----:B------:R-:W-:Y:S01]  /*4740*/  IMAD.X R5, R15, 0x1, R5, P5 ;  /* 0x000000010f057824 */ /* 0x000fe200028e0605 */
[----:B------:R-:W-:-:S04]  /*4750*/  ISETP.GT.AND P5, PT, R3, 0x9, P0 ;  /* 0x000000090300780c */ /* 0x000fc800007a4270 */
[----:B------:R-:W-:Y:S01]  /*4760*/  @P1 STG.E.U16 desc[UR36][R4.64], R26 ;  /* 0x0000001a04001986 */ /* 0x000fe2000c101524 */
[----:B------:R-:W-:-:S03]  /*4770*/  ISETP.GT.AND P1, PT, R3, 0x9, P2 ;  /* 0x000000090300780c */ /* 0x000fc60001724270 */
[----:B------:R0:W-:Y:S01]  /*4780*/  @P3 STG.E.U16 desc[UR36][R4.64+0x2], R27 ;  /* 0x0000021b04003986 */ /* 0x0001e2000c101524 */
[----:B------:R-:W-:-:S03]  /*4790*/  ISETP.GT.AND P3, PT, R3, 0x8, P0 ;  /* 0x000000080300780c */ /* 0x000fc60000764270 */
[----:B------:R-:W-:Y:S01]  /*47a0*/  @P4 STG.E.U16 desc[UR36][R6.64+0x10], R28 ;  /* 0x0000101c06004986 */ /* 0x000fe2000c101524 */
[----:B------:R-:W-:-:S05]  /*47b0*/  IADD3 R8, P4, R21, R10, RZ ;  /* 0x0000000a15087210 */ /* 0x000fca0007f9e0ff */
[----:B------:R-:W-:Y:S01]  /*47c0*/  IMAD.X R9, R7, 0x1, R15, P4 ;  /* 0x0000000107097824 */ /* 0x000fe200020e060f */
[----:B------:R-:W-:Y:S01]  /*47d0*/  ISETP.GT.AND P4, PT, R3, 0x10, P2 ;  /* 0x000000100300780c */ /* 0x000fe20001784270 */
[----:B0-----:R-:W-:Y:S02]  /*47e0*/  @P1 IMAD.MOV.U32 R4, RZ, RZ, R10 ;  /* 0x000000ffff041224 */ /* 0x001fe400078e000a */
[----:B------:R-:W-:-:S05]  /*47f0*/  @P1 IMAD.MOV.U32 R5, RZ, RZ, R7 ;  /* 0x000000ffff051224 */ /* 0x000fca00078e0007 */
[----:B------:R0:W-:Y:S01]  /*4800*/  @P1 STG.E.U16 desc[UR36][R4.64+0x12], R29 ;  /* 0x0000121d04001986 */ /* 0x0001e2000c101524 */
[----:B------:R-:W-:-:S03]  /*4810*/  ISETP.GT.AND P1, PT, R3, 0x18, P2 ;  /* 0x000000180300780c */ /* 0x000fc60001724270 */
[----:B------:R-:W-:Y:S01]  /*4820*/  @P3 STG.E.U16 desc[UR36][R8.64+0x10], R30 ;  /* 0x0000101e08003986 */ /* 0x000fe2000c101524 */
[C---:B------:R-:W-:Y:S02]  /*4830*/  ISETP.GT.AND P3, PT, R3.reuse, 0x11, P2 ;  /* 0x000000110300780c */ /* 0x040fe40001764270 */
[----:B------:R-:W-:Y:S01]  /*4840*/  ISETP.GT.AND P2, PT, R3, 0x19, P2 ;  /* 0x000000190300780c */ /* 0x000fe20001744270 */
[----:B0-----:R-:W-:Y:S02]  /*4850*/  @P5 IMAD.MOV.U32 R4, RZ, RZ, R8 ;  /* 0x000000ffff045224 */ /* 0x001fe400078e0008 */
[----:B------:R-:W-:-:S04]  /*4860*/  @P5 IMAD.MOV.U32 R5, RZ, RZ, R9 ;  /* 0x000000ffff055224 */ /* 0x000fc800078e0009 */
[----:B------:R-:W-:Y:S01]  /*4870*/  @P1 IMAD.MOV.U32 R6, RZ, RZ, R10 ;  /* 0x000000ffff061224 */ /* 0x000fe200078e000a */
[----:B------:R0:W-:Y:S01]  /*4880*/  @P5 STG.E.U16 desc[UR36][R4.64+0x12], R31 ;  /* 0x0000121f04005986 */ /* 0x0001e2000c101524 */
[----:B------:R-:W-:-:S04]  /*4890*/  ISETP.GT.AND P5, PT, R3, 0x10, P0 ;  /* 0x000000100300780c */ /* 0x000fc800007a4270 */
[--C-:B------:R-:W-:Y:S02]  /*48a0*/  @P2 IMAD.MOV.U32 R11, RZ, RZ, R7.reuse ;  /* 0x000000ffff0b2224 */ /* 0x100fe400078e0007 */
[----:B0-----:R-:W-:Y:S02]  /*48b0*/  @P4 IMAD.MOV.U32 R4, RZ, RZ, R10 ;  /* 0x000000ffff044224 */ /* 0x001fe400078e000a */
[----:B------:R-:W-:-:S05]  /*48c0*/  @P4 IMAD.MOV.U32 R5, RZ, RZ, R7 ;  /* 0x000000ffff054224 */ /* 0x000fca00078e0007 */
[----:B------:R0:W-:Y:S01]  /*48d0*/  @P4 STG.E.U16 desc[UR36][R4.64+0x20], R32 ;  /* 0x0000202004004986 */ /* 0x0001e2000c101524 */
[----:B------:R-:W-:Y:S01]  /*48e0*/  ISETP.GT.AND P4, PT, R3, 0x11, P0 ;  /* 0x000000110300780c */ /* 0x000fe20000784270 */
[----:B0-----:R-:W-:Y:S02]  /*48f0*/  @P3 IMAD.MOV.U32 R4, RZ, RZ, R10 ;  /* 0x000000ffff043224 */ /* 0x001fe400078e000a */
[----:B------:R-:W-:-:S05]  /*4900*/  @P3 IMAD.MOV.U32 R5, RZ, RZ, R7 ;  /* 0x000000ffff053224 */ /* 0x000fca00078e0007 */
[----:B------:R0:W-:Y:S01]  /*4910*/  @P3 STG.E.U16 desc[UR36][R4.64+0x22], R33 ;  /* 0x0000222104003986 */ /* 0x0001e2000c101524 */
[C---:B------:R-:W-:Y:S02]  /*4920*/  ISETP.GT.AND P3, PT, R3.reuse, 0x18, P0 ;  /* 0x000000180300780c */ /* 0x040fe40000764270 */
[----:B------:R-:W-:Y:S01]  /*4930*/  ISETP.GT.AND P0, PT, R3, 0x19, P0 ;  /* 0x000000190300780c */ /* 0x000fe20000704270 */
[----:B0-----:R-:W-:Y:S02]  /*4940*/  @P5 IMAD.MOV.U32 R4, RZ, RZ, R8 ;  /* 0x000000ffff045224 */ /* 0x001fe400078e0008 */
[----:B------:R-:W-:-:S05]  /*4950*/  @P5 IMAD.MOV.U32 R5, RZ, RZ, R9 ;  /* 0x000000ffff055224 */ /* 0x000fca00078e0009 */
[----:B------:R0:W-:Y:S02]  /*4960*/  @P5 STG.E.U16 desc[UR36][R4.64+0x20], R34 ;  /* 0x0000202204005986 */ /* 0x0001e4000c101524 */
[----:B0-----:R-:W-:Y:S02]  /*4970*/  @P4 IMAD.MOV.U32 R4, RZ, RZ, R8 ;  /* 0x000000ffff044224 */ /* 0x001fe400078e0008 */
[----:B------:R-:W-:-:S05]  /*4980*/  @P4 IMAD.MOV.U32 R5, RZ, RZ, R9 ;  /* 0x000000ffff054224 */ /* 0x000fca00078e0009 */
[----:B------:R0:W-:Y:S04]  /*4990*/  @P4 STG.E.U16 desc[UR36][R4.64+0x22], R35 ;  /* 0x0000222304004986 */ /* 0x0001e8000c101524 */
[----:B------:R1:W-:Y:S04]  /*49a0*/  @P1 STG.E.U16 desc[UR36][R6.64+0x30], R36 ;  /* 0x0000302406001986 */ /* 0x0003e8000c101524 */
[----:B------:R1:W-:Y:S01]  /*49b0*/  @P2 STG.E.U16 desc[UR36][R10.64+0x32], R37 ;  /* 0x000032250a002986 */ /* 0x0003e2000c101524 */
[----:B0-----:R-:W-:Y:S02]  /*49c0*/  @P3 IMAD.MOV.U32 R4, RZ, RZ, R8 ;  /* 0x000000ffff043224 */ /* 0x001fe400078e0008 */
[----:B------:R-:W-:-:S05]  /*49d0*/  @P3 IMAD.MOV.U32 R5, RZ, RZ, R9 ;  /* 0x000000ffff053224 */ /* 0x000fca00078e0009 */
[----:B------:R1:W-:Y:S04]  /*49e0*/  @P3 STG.E.U16 desc[UR36][R4.64+0x30], R38 ;  /* 0x0000302604003986 */ /* 0x0003e8000c101524 */
[----:B------:R1:W-:Y:S02]  /*49f0*/  @P0 STG.E.U16 desc[UR36][R8.64+0x32], R39 ;  /* 0x0000322708000986 */ /* 0x0003e4000c101524 */
.L_x_94:
[----:B------:R-:W-:Y:S05]  /*4a00*/  BSYNC B0 ;  /* 0x0000000000007941 */ /* 0x000fea0003800000 */
.L_x_34:
[----:B------:R-:W-:Y:S01]  /*4a10*/  ULDC UR4, c[0x0][0xc] ;  /* 0x0000030000047ab9 */ /* 0x000fe20000000800 */
[----:B------:R-:W-:Y:S01]  /*4a20*/  ULDC UR5, c[0x0][0x10] ;  /* 0x0000040000057ab9 */ /* 0x000fe20000000800 */
[----:B------:R-:W2:Y:S01]  /*4a30*/  LDC R3, c[0x0][0x14] ;  /* 0x00000500ff037b82 */ /* 0x000ea20000000800 */
[----:B------:R-:W-:Y:S01]  /*4a40*/  UIMAD.WIDE.U32 UR4, UR4, UR5, URZ ;  /* 0x00000005040472a5 */ /* 0x000fe2000f8e003f */
[----:B------:R-:W-:Y:S02]  /*4a50*/  IMAD.MOV.U32 R60, RZ, RZ, -0x1 ;  /* 0xffffffffff3c7424 */ /* 0x000fe400078e00ff */
[----:B------:R-:W-:-:S03]  /*4a60*/  IMAD.MOV.U32 R57, RZ, RZ, -0x1 ;  /* 0xffffffffff397424 */ /* 0x000fc600078e00ff */
[----:B--2---:R-:W-:-:S04]  /*4a70*/  IMAD.WIDE.U32 R16, R3, UR4, R16 ;  /* 0x0000000403107c25 */ /* 0x004fc8000f8e0010 */
[----:B------:R-:W-:Y:S01]  /*4a80*/  IMAD R3, R3, UR5, RZ ;  /* 0x0000000503037c24 */ /* 0x000fe2000f8e02ff */
[----:B------:R-:W-:Y:S02]  /*4a90*/  ULDC.64 UR4, c[0x0][0x650] ;  /* 0x0001940000047ab9 */ /* 0x000fe40000000a00 */
[----:B------:R-:W-:Y:S01]  /*4aa0*/  ISETP.GE.U32.AND P0, PT, R16, UR4, PT ;  /* 0x0000000410007c0c */ /* 0x000fe2000bf06070 */
[--C-:B------:R-:W-:Y:S01]  /*4ab0*/  IMAD.IADD R17, R17, 0x1, R3.reuse ;  /* 0x0000000111117824 */ /* 0x100fe200078e0203 */
[----:B------:R-:W-:-:S04]  /*4ac0*/  PRMT R3, RZ, 0x7610, R3 ;  /* 0x00007610ff037816 */ /* 0x000fc80000000003 */
[----:B------:R-:W-:-:S13]  /*4ad0*/  ISETP.GE.U32.AND.EX P0, PT, R17, UR5, PT, P0 ;  /* 0x0000000511007c0c */ /* 0x000fda000bf06100 */
[----:B------:R-:W-:Y:S05]  /*4ae0*/  @P0 BRA `(.L_x_95) ;  /* 0x0000000400640947 */ /* 0x000fea0003800000 */
[----:B------:R-:W2:Y:S01]  /*4af0*/  S2R R12, SR_CTAID.X ;  /* 0x00000000000c7919 */ /* 0x000ea20000002500 */
[----:B01----:R-:W0:Y:S01]  /*4b00*/  LDC.64 R10, c[0x0][0x628] ;  /* 0x00018a00ff0a7b82 */ /* 0x003e220000000a00 */
[----:B------:R-:W-:Y:S01]  /*4b10*/  ULDC UR4, c[0x0][0x150] ;  /* 0x0000540000047ab9 */ /* 0x000fe20000000800 */
[----:B------:R-:W-:Y:S01]  /*4b20*/  IMAD.MOV.U32 R8, RZ, RZ, R16 ;  /* 0x000000ffff087224 */ /* 0x000fe200078e0010 */
[----:B------:R-:W1:Y:S01]  /*4b30*/  S2R R24, SR_CTAID.Y ;  /* 0x0000000000187919 */ /* 0x000e620000002600 */
[----:B------:R-:W-:-:S04]  /*4b40*/  IMAD.MOV.U32 R9, RZ, RZ, R17 ;  /* 0x000000ffff097224 */ /* 0x000fc800078e0011 */
[----:B------:R-:W1:Y:S08]  /*4b50*/  LDC R21, c[0x0][0x144] ;  /* 0x00005100ff157b82 */ /* 0x000e700000000800 */
[----:B------:R-:W1:Y:S08]  /*4b60*/  LDC R0, c[0x0][0x630] ;  /* 0x00018c00ff007b82 */ /* 0x000e700000000800 */
[----:B------:R-:W1:Y:S01]  /*4b70*/  LDC.64 R14, c[0x0][0x620] ;  /* 0x00018800ff0e7b82 */ /* 0x000e620000000a00 */
[----:B0-----:R-:W-:-:S04]  /*4b80*/  ISETP.NE.U32.AND P0, PT, R10, RZ, PT ;  /* 0x000000ff0a00720c */ /* 0x001fc80003f05070 */
[----:B------:R-:W-:Y:S02]  /*4b90*/  ISETP.NE.AND.EX P0, PT, R11, RZ, PT, P0 ;  /* 0x000000ff0b00720c */ /* 0x000fe40003f05300 */
[----:B--2---:R-:W-:-:S05]  /*4ba0*/  I2FP.F32.U32 R3, R12 ;  /* 0x0000000c00037245 */ /* 0x004fca0000201000 */
[----:B------:R-:W-:-:S04]  /*4bb0*/  FMUL R3, R3, UR4 ;  /* 0x0000000403037c20 */ /* 0x000fc80008400000 */
[----:B------:R0:W2:Y:S02]  /*4bc0*/  F2I.U32.TRUNC.NTZ R20, R3 ;  /* 0x0000000300147305 */ /* 0x0000a4000020f000 */
[----:B------:R-:W-:Y:S05]  /*4bd0*/  @!P0 BRA `(.L_x_96) ;  /* 0x0000000000288947 */ /* 0x000fea0003800000 */
[----:B0-----:R-:W0:Y:S02]  /*4be0*/  LDC R3, c[0x0][0x634] ;  /* 0x00018d00ff037b82 */ /* 0x001e240000000800 */
        /* <DEDUP_REMOVED lines=9> */
.L_x_96:
[----:B------:R-:W3:Y:S01]  /*4c80*/  LDC.64 R28, c[0x0][0x640] ;  /* 0x00019000ff1c7b82 */ /* 0x000ee20000000a00 */
[-CC-:B-1----:R-:W-:Y:S01]  /*4c90*/  SHF.R.U64 R57, R8, R0.reuse, R9.reuse ;  /* 0x0000000008397219 */ /* 0x182fe20000001209 */
[----:B--2---:R-:W-:Y:S01]  /*4ca0*/  IMAD.MOV R20, RZ, RZ, -R20 ;  /* 0x000000ffff147224 */ /* 0x004fe200078e0a14 */
[----:B------:R-:W-:Y:S01]  /*4cb0*/  SHF.R.U32.HI R0, RZ, R0, R9 ;  /* 0x00000000ff007219 */ /* 0x000fe20000011609 */
[----:B------:R-:W-:Y:S01]  /*4cc0*/  ULDC UR4, c[0x0][0x154] ;  /* 0x0000550000047ab9 */ /* 0x000fe20000000800 */
[----:B0-----:R-:W-:Y:S01]  /*4cd0*/  IADD3 R3, P0, RZ, -R57, RZ ;  /* 0x80000039ff037210 */ /* 0x001fe20007f1e0ff */
[----:B------:R-:W-:Y:S02]  /*4ce0*/  IMAD R21, R21, R20, R12 ;  /* 0x0000001415157224 */ /* 0x000fe400078e020c */
[----:B------:R-:W0:Y:S01]  /*4cf0*/  LDC R6, c[0x0][0x618] ;  /* 0x00018600ff067b82 */ /* 0x000e220000000800 */
[----:B------:R-:W-:Y:S02]  /*4d00*/  IMAD.MOV.U32 R7, RZ, RZ, 0x1 ;  /* 0x00000001ff077424 */ /* 0x000fe400078e00ff */
[----:B------:R-:W-:-:S04]  /*4d10*/  IMAD.X R5, RZ, RZ, ~R0, P0 ;  /* 0x000000ffff057224 */ /* 0x000fc800000e0e00 */
[-C--:B------:R-:W-:Y:S01]  /*4d20*/  IMAD R0, R5, R14.reuse, RZ ;  /* 0x0000000e05007224 */ /* 0x080fe200078e02ff */
[----:B------:R-:W1:Y:S01]  /*4d30*/  LDC R8, c[0x0][0x608] ;  /* 0x00018200ff087b82 */ /* 0x000e620000000800 */
[----:B------:R-:W-:-:S04]  /*4d40*/  IMAD.WIDE.U32 R4, R3, R14, R16 ;  /* 0x0000000e03047225 */ /* 0x000fc800078e0010 */
[----:B------:R-:W-:Y:S01]  /*4d50*/  IMAD R3, R3, R15, R0 ;  /* 0x0000000f03037224 */ /* 0x000fe200078e0200 */
[----:B------:R-:W-:Y:S02]  /*4d60*/  I2FP.F32.U32 R0, R24 ;  /* 0x0000001800007245 */ /* 0x000fe40000201000 */
[----:B------:R-:W2:Y:S01]  /*4d70*/  LDC R26, c[0x0][0x658] ;  /* 0x00019600ff1a7b82 */ /* 0x000ea20000000800 */
[----:B------:R-:W-:Y:S01]  /*4d80*/  IMAD.IADD R3, R5, 0x1, R3 ;  /* 0x0000000105037824 */ /* 0x000fe200078e0203 */
[----:B---3--:R-:W-:Y:S01]  /*4d90*/  ISETP.NE.U32.AND P0, PT, R28, RZ, PT ;  /* 0x000000ff1c00720c */ /* 0x008fe20003f05070 */
[----:B------:R-:W-:Y:S01]  /*4da0*/  FMUL R0, R0, UR4 ;  /* 0x0000000400007c20 */ /* 0x000fe20008400000 */
[----:B------:R-:W-:Y:S02]  /*4db0*/  IMAD.MOV.U32 R5, RZ, RZ, -0x1 ;  /* 0xffffffffff057424 */ /* 0x000fe400078e00ff */
[----:B------:R-:W-:Y:S01]  /*4dc0*/  ISETP.NE.AND.EX P0, PT, R29, RZ, PT, P0 ;  /* 0x000000ff1d00720c */ /* 0x000fe20003f05300 */
[----:B------:R3:W2:Y:S01]  /*4dd0*/  F2I.U32.TRUNC.NTZ R13, R0 ;  /* 0x00000000000d7305 */ /* 0x0006a2000020f000 */
[----:B------:R-:W3:Y:S01]  /*4de0*/  LDC R15, c[0x0][0x148] ;  /* 0x00005200ff0f7b82 */ /* 0x000ee20000000800 */
[----:B0-----:R-:W-:-:S02]  /*4df0*/  SHF.R.U64 R12, R4, R6, R3 ;  /* 0x00000006040c7219 */ /* 0x001fc40000001203 */
[----:B------:R-:W-:-:S05]  /*4e00*/  SHF.R.U32.HI R3, RZ, R6, R3 ;  /* 0x00000006ff037219 */ /* 0x000fca0000011603 */
[----:B------:R-:W0:Y:S01]  /*4e10*/  LDC R20, c[0x0][0x600] ;  /* 0x00018000ff147b82 */ /* 0x000e220000000800 */
[-CC-:B-1----:R-:W-:Y:S02]  /*4e20*/  SHF.R.U64 R10, R12, R8.reuse, R3.reuse ;  /* 0x000000080c0a7219 */ /* 0x182fe40000001203 */
[----:B------:R-:W-:-:S05]  /*4e30*/  SHF.R.U32.HI R3, RZ, R8, R3 ;  /* 0x00000008ff037219 */ /* 0x000fca0000011603 */
[----:B------:R-:W1:Y:S01]  /*4e40*/  LDC R27, c[0x0][0x648] ;  /* 0x00019200ff1b7b82 */ /* 0x000e620000000800 */
[-C--:B--2---:R-:W-:Y:S02]  /*4e50*/  SHF.L.U32 R4, R5, R26.reuse, RZ ;  /* 0x0000001a05047219 */ /* 0x084fe400000006ff */
[-CC-:B------:R-:W-:Y:S02]  /*4e60*/  SHF.R.U64 R14, R10, R26.reuse, R3.reuse ;  /* 0x0000001a0a0e7219 */ /* 0x180fe40000001203 */
[----:B------:R-:W-:Y:S02]  /*4e70*/  SHF.R.U32.HI R5, RZ, R26, R3 ;  /* 0x0000001aff057219 */ /* 0x000fe40000011603 */
[----:B------:R-:W-:Y:S01]  /*4e80*/  LOP3.LUT R25, RZ, R4, RZ, 0x33, !PT ;  /* 0x00000004ff197212 */ /* 0x000fe200078e33ff */
[----:B------:R-:W2:Y:S01]  /*4e90*/  LDC R30, c[0x0][0x638] ;  /* 0x00018e00ff1e7b82 */ /* 0x000ea20000000800 */
[----:B------:R-:W-:Y:S01]  /*4ea0*/  SHF.L.U32 R26, R7, R26, RZ ;  /* 0x0000001a071a7219 */ /* 0x000fe200000006ff */
[----:B------:R-:W-:-:S06]  /*4eb0*/  IMAD.MOV.U32 R4, RZ, RZ, R14 ;  /* 0x000000ffff047224 */ /* 0x000fcc00078e000e */
[----:B------:R-:W0:Y:S01]  /*4ec0*/  LDC R31, c[0x0][0x610] ;  /* 0x00018400ff1f7b82 */ /* 0x000e220000000800 */
        /* <DEDUP_REMOVED lines=11> */
.L_x_97:
[----:B------:R-:W-:Y:S01]  /*4f80*/  ISETP.NE.AND P0, PT, R2, 0x1, PT ;  /* 0x000000010200780c */ /* 0x000fe20003f05270 */
[----:B0-----:R-:W-:Y:S01]  /*4f90*/  VIADD R7, R20, 0xffffffff ;  /* 0xffffffff14077836 */ /* 0x001fe20000000000 */
[----:B-1-3--:R-:W-:Y:S01]  /*4fa0*/  SHF.R.U64 R0, R4, R27, R5 ;  /* 0x0000001b04007219 */ /* 0x00afe20000001205 */
[----:B------:R-:W-:Y:S01]  /*4fb0*/  IMAD.MOV R13, RZ, RZ, -R13 ;  /* 0x000000ffff0d7224 */ /* 0x000fe200078e0a0d */
[----:B------:R-:W-:Y:S01]  /*4fc0*/  LOP3.LUT R5, R10, R25, RZ, 0xc0, !PT ;  /* 0x000000190a057212 */ /* 0x000fe200078ec0ff */
[----:B------:R-:W-:Y:S01]  /*4fd0*/  IMAD.MOV.U32 R4, RZ, RZ, 0x1 ;  /* 0x00000001ff047424 */ /* 0x000fe200078e00ff */
[----:B------:R-:W-:Y:S01]  /*4fe0*/  LOP3.LUT R12, R12, R7, RZ, 0xc0, !PT ;  /* 0x000000070c0c7212 */ /* 0x000fe200078ec0ff */
[----:B------:R-:W-:Y:S02]  /*4ff0*/  IMAD.MOV R3, RZ, RZ, -R0 ;  /* 0x000000ffff037224 */ /* 0x000fe400078e0a00 */
[----:B------:R-:W-:Y:S02]  /*5000*/  IMAD R0, R26, R0, R5 ;  /* 0x000000001a007224 */ /* 0x000fe400078e0205 */
[----:B--2---:R-:W-:-:S02]  /*5010*/  IMAD R3, R3, R30, R14 ;  /* 0x0000001e03037224 */ /* 0x004fc400078e020e */
[----:B------:R-:W-:Y:S02]  /*5020*/  @P0 IMAD R21, R15, R13, R24 ;  /* 0x0000000d0f150224 */ /* 0x000fe400078e0218 */
[----:B------:R-:W-:Y:S01]  /*5030*/  IMAD R5, R3, R20, R12 ;  /* 0x0000001403057224 */ /* 0x000fe200078e020c */
[----:B------:R-:W-:Y:S01]  /*5040*/  PRMT R3, R4, 0x7610, R3 ;  /* 0x0000761004037816 */ /* 0x000fe20000000003 */
[----:B------:R-:W-:-:S05]  /*5050*/  IMAD R0, R0, R31, R21 ;  /* 0x0000001f00007224 */ /* 0x000fca00078e0215 */
[----:B------:R-:W-:Y:S02]  /*5060*/  SEL R60, R5, R0, !P0 ;  /* 0x00000000053c7207 */ /* 0x000fe40004000000 */
[----:B------:R-:W-:-:S07]  /*5070*/  SEL R0, R0, R5, !P0 ;  /* 0x0000000500007207 */ /* 0x000fce0004000000 */
.L_x_95:
[----:B------:R-:W-:Y:S01]  /*5080*/  LOP3.LUT P0, RZ, R3, 0xff, RZ, 0xc0, !PT ;  /* 0x000000ff03ff7812 */ /* 0x000fe2000780c0ff */
[----:B------:R-:W-:-:S12]  /*5090*/  IMAD.MOV.U32 R62, RZ, RZ, R0 ;  /* 0x000000ffff3e7224 */ /* 0x000fd800078e0000 */
[----:B------:R-:W-:Y:S05]  /*50a0*/  @P0 BRA `(.L_x_98) ;  /* 0xffffffc000600947 */ /* 0x000fea000383ffff */
[----:B------:R-:W-:Y:S05]  /*50b0*/  EXIT ;  /* 0x000000000000794d */ /* 0x000fea0003800000 */
.L_x_7:
[----:B0-----:R-:W-:Y:S01]  /*50c0*/  ULDC.64 UR4, c[0x0][0x650] ;  /* 0x0001940000047ab9 */ /* 0x001fe20000000a00 */
        /* <DEDUP_REMOVED lines=25> */
.L_x_100:
[----:B------:R-:W0:Y:S01]  /*5260*/  LDC.64 R28, c[0x0][0x640] ;  /* 0x00019000ff1c7b82 */ /* 0x000e220000000a00 */
[-CC-:B------:R-:W-:Y:S01]  /*5270*/  SHF.R.U64 R22, R12, R6.reuse, R13.reuse ;  /* 0x000000060c167219 */ /* 0x180fe2000000120d */
[----:B------:R-:W-:Y:S01]  /*5280*/  IMAD.MOV.U32 R30, RZ, RZ, 0x1 ;  /* 0x00000001ff1e7424 */ /* 0x000fe200078e00ff */
[----:B------:R-:W-:Y:S02]  /*5290*/  SHF.R.U32.HI R6, RZ, R6, R13 ;  /* 0x00000006ff067219 */ /* 0x000fe4000001160d */
        /* <DEDUP_REMOVED lines=8> */
[----:B------:R-:W-:Y:S01]  /*5320*/  IMAD.IADD R9, R9, 0x1, R11 ;  /* 0x0000000109097824 */ /* 0x000fe200078e020b */
[----:B0-----:R-:W-:-:S04]  /*5330*/  ISETP.NE.U32.AND P0, PT, R28, RZ, PT ;  /* 0x000000ff1c00720c */ /* 0x001fc80003f05070 */
[----:B------:R-:W-:Y:S02]  /*5340*/  ISETP.NE.AND.EX P0, PT, R29, RZ, PT, P0 ;  /* 0x000000ff1d00720c */ /* 0x000fe40003f05300 */
[----:B------:R-:W0:Y:S01]  /*5350*/  LDC R20, c[0x0][0x600] ;  /* 0x00018000ff147b82 */ /* 0x000e220000000800 */
[-CC-:B-1----:R-:W-:Y:S01]  /*5360*/  SHF.R.U64 R14, R8, R10.reuse, R9.reuse ;  /* 0x0000000a080e7219 */ /* 0x182fe20000001209 */
[----:B------:R-:W-:Y:S01]  /*5370*/  IMAD.MOV.U32 R8, RZ, RZ, -0x1 ;  /* 0xffffffffff087424 */ /* 0x000fe200078e00ff */
[----:B------:R-:W-:-:S05]  /*5380*/  SHF.R.U32.HI R9, RZ, R10, R9 ;  /* 0x0000000aff097219 */ /* 0x000fca0000011609 */
[----:B------:R-:W1:Y:S01]  /*5390*/  LDC R26, c[0x0][0x648] ;  /* 0x00019200ff1a7b82 */ /* 0x000e620000000800 */
[-CC-:B--2---:R-:W-:Y:S02]  /*53a0*/  SHF.R.U64 R21, R14, R12.reuse, R9.reuse ;  /* 0x0000000c0e157219 */ /* 0x184fe40000001209 */
[----:B------:R-:W-:-:S05]  /*53b0*/  SHF.R.U32.HI R6, RZ, R12, R9 ;  /* 0x0000000cff067219 */ /* 0x000fca0000011609 */
[----:B------:R-:W2:Y:S01]  /*53c0*/  LDC R27, c[0x0][0x638] ;  /* 0x00018e00ff1b7b82 */ /* 0x000ea20000000800 */
[-C--:B---3--:R-:W-:Y:S02]  /*53d0*/  SHF.L.U32 R8, R8, R25.reuse, RZ ;  /* 0x0000001908087219 */ /* 0x088fe400000006ff */
[-CC-:B------:R-:W-:Y:S02]  /*53e0*/  SHF.R.U64 R23, R21, R25.reuse, R6.reuse ;  /* 0x0000001915177219 */ /* 0x180fe40000001206 */
[----:B------:R-:W-:Y:S02]  /*53f0*/  LOP3.LUT R32, RZ, R8, RZ, 0x33, !PT ;  /* 0x00000008ff207212 */ /* 0x000fe400078e33ff */
[----:B------:R-:W-:Y:S01]  /*5400*/  SHF.R.U32.HI R9, RZ, R25, R6 ;  /* 0x00000019ff097219 */ /* 0x000fe20000011606 */
[----:B------:R-:W3:Y:S01]  /*5410*/  LDC R31, c[0x0][0x610] ;  /* 0x00018400ff1f7b82 */ /* 0x000ee20000000800 */
[----:B------:R-:W-:Y:S01]  /*5420*/  IMAD.MOV.U32 R8, RZ, RZ, R23 ;  /* 0x000000ffff087224 */ /* 0x000fe200078e0017 */
[----:B------:R-:W-:Y:S06]  /*5430*/  @!P0 BRA `(.L_x_101) ;  /* 0x0000000000288947 */ /* 0x000fec0003800000 */
        /* <DEDUP_REMOVED lines=10> */
.L_x_101:
[----:B------:R-:W-:Y:S02]  /*54e0*/  ISETP.NE.AND P0, PT, R2, 0x1, PT ;  /* 0x000000010200780c */ /* 0x000fe40003f05270 */
[----:B-1----:R-:W-:Y:S02]  /*54f0*/  SHF.R.U64 R6, R8, R26, R9 ;  /* 0x0000001a08067219 */ /* 0x002fe40000001209 */
[----:B------:R-:W-:Y:S02]  /*5500*/  SHF.L.U32 R30, R30, R25, RZ ;  /* 0x000000191e1e7219 */ /* 0x000fe400000006ff */
[----:B------:R-:W-:Y:S01]  /*5510*/  LOP3.LUT R5, R21, R32, RZ, 0xc0, !PT ;  /* 0x0000002015057212 */ /* 0x000fe200078ec0ff */
[----:B------:R-:W-:Y:S01]  /*5520*/  IMAD.MOV R8, RZ, RZ, -R6 ;  /* 0x000000ffff087224 */ /* 0x000fe200078e0a06 */
[----:B0-----:R-:W-:-:S03]  /*5530*/  IADD3 R9, R20, -0x1, RZ ;  /* 0xffffffff14097810 */ /* 0x001fc60007ffe0ff */
[----:B------:R-:W-:Y:S01]  /*5540*/  IMAD R6, R30, R6, R5 ;  /* 0x000000061e067224 */ /* 0x000fe200078e0205 */
[----:B------:R-:W-:Y:S01]  /*5550*/  LOP3.LUT R5, R14, R9, RZ, 0xc0, !PT ;  /* 0x000000090e057212 */ /* 0x000fe200078ec0ff */
[----:B------:R-:W-:Y:S02]  /*5560*/  @P0 IMAD R3, R7, R24, R4 ;  /* 0x0000001807030224 */ /* 0x000fe400078e0204 */
[----:B--2---:R-:W-:Y:S02]  /*5570*/  IMAD R4, R8, R27, R23 ;  /* 0x0000001b08047224 */ /* 0x004fe400078e0217 */
[----:B---3--:R-:W-:Y:S02]  /*5580*/  IMAD R3, R6, R31, R3 ;  /* 0x0000001f06037224 */ /* 0x008fe400078e0203 */
[----:B------:R-:W-:Y:S02]  /*5590*/  IMAD R4, R4, R20, R5 ;  /* 0x0000001404047224 */ /* 0x000fe400078e0205 */
[----:B------:R-:W-:-:S02]  /*55a0*/  IMAD.MOV.U32 R8, RZ, RZ, 0x1 ;  /* 0x00000001ff087424 */ /* 0x000fc400078e00ff */
[----:B------:R-:W-:Y:S01]  /*55b0*/  IMAD.MOV.U32 R6, RZ, RZ, R22 ;  /* 0x000000ffff067224 */ /* 0x000fe200078e0016 */
[----:B------:R-:W-:Y:S02]  /*55c0*/  SEL R20, R4, R3, !P0 ;  /* 0x0000000304147207 */ /* 0x000fe40004000000 */
[----:B------:R-:W-:-:S07]  /*55d0*/  SEL R21, R3, R4, !P0 ;  /* 0x0000000403157207 */ /* 0x000fce0004000000 */
.L_x_99:
[----:B------:R-:W-:-:S08]  /*55e0*/  NOP ;  /* 0x0000000000007918 */ /* 0x000fd00000000000 */
[----:B------:R-:W0:-:S00]  /*55f0*/  USETMAXREG.DEALLOC.CTAPOOL 0x28 ;  /* 0x00000028000079c8 */ /* 0x000e0000080e0500 */
[----:B0-----:R-:W-:-:S13]  /*5600*/  ISETP.NE.AND P0, PT, R0, RZ, PT ;  /* 0x000000ff0000720c */ /* 0x001fda0003f05270 */
[----:B------:R-:W-:Y:S05]  /*5610*/  @P0 EXIT ;  /* 0x000000000000094d */ /* 0x000fea0003800000 */
[----:B------:R-:W-:Y:S01]  /*5620*/  LOP3.LUT P0, RZ, R8, 0xff, RZ, 0xc0, !PT ;  /* 0x000000ff08ff7812 */ /* 0x000fe2000780c0ff */
[----:B------:R-:W-:Y:S02]  /*5630*/  IMAD.MOV.U32 R0, RZ, RZ, 0x1 ;  /* 0x00000001ff007424 */ /* 0x000fe400078e00ff */
[----:B------:R-:W-:-:S10]  /*5640*/  IMAD.MOV.U32 R3, RZ, RZ, RZ ;  /* 0x000000ffff037224 */ /* 0x000fd400078e00ff */
[----:B------:R-:W-:Y:S05]  /*5650*/  @!P0 BRA `(.L_x_102) ;  /* 0x0000000c00448947 */ /* 0x000fea0003800000 */
[----:B------:R-:W0:Y:S01]  /*5660*/  LDC R0, c[0x0][0x28c] ;  /* 0x0000a300ff007b82 */ /* 0x000e220000000800 */
[----:B------:R-:W1:Y:S01]  /*5670*/  S2R R12, SR_CgaCtaId ;  /* 0x00000000000c7919 */ /* 0x000e620000008800 */
[----:B------:R-:W-:Y:S01]  /*5680*/  ULDC UR5, c[0x0][0x600] ;  /* 0x0001800000057ab9 */ /* 0x000fe20000000800 */
[----:B------:R-:W-:Y:S01]  /*5690*/  ULDC UR4, c[0x0][0xc] ;  /* 0x0000030000047ab9 */ /* 0x000fe20000000800 */
[----:B------:R-:W-:Y:S01]  /*56a0*/  UIADD3 UR16, UR5, -0x1, URZ ;  /* 0xffffffff05107890 */ /* 0x000fe2000fffe03f */
[----:B------:R-:W-:Y:S01]  /*56b0*/  BSSY B0, `(.L_x_102) ;  /* 0x00000cb000007945 */ /* 0x000fe20003800000 */
[----:B------:R-:W-:Y:S01]  /*56c0*/  ULDC UR6, c[0x0][0x658] ;  /* 0x0001960000067ab9 */ /* 0x000fe20000000800 */
[----:B------:R-:W-:Y:S01]  /*56d0*/  ULDC UR5, c[0x0][0x10] ;  /* 0x0000040000057ab9 */ /* 0x000fe20000000800 */
[----:B------:R-:W-:Y:S01]  /*56e0*/  UMOV UR7, 0xffffffff ;  /* 0xffffffff00077882 */ /* 0x000fe20000000000 */
[----:B------:R-:W-:Y:S01]  /*56f0*/  UMOV UR8, 0x1 ;  /* 0x0000000100087882 */ /* 0x000fe20000000000 */
[----:B------:R-:W-:Y:S01]  /*5700*/  UIMAD.WIDE.U32 UR4, UR4, UR5, URZ ;  /* 0x00000005040472a5 */ /* 0x000fe2000f8e003f */
[----:B------:R-:W-:Y:S01]  /*5710*/  IMAD.MOV.U32 R9, RZ, RZ, 0x1 ;  /* 0x00000001ff097424 */ /* 0x000fe200078e00ff */
[----:B------:R-:W-:Y:S01]  /*5720*/  USHF.L.U32 UR7, UR7, UR6, URZ ;  /* 0x0000000607077299 */ /* 0x000fe2000800063f */
[----:B------:R-:W-:Y:S01]  /*5730*/  LOP3.LUT R8, R19, 0x2, RZ, 0xfc, !PT ;  /* 0x0000000213087812 */ /* 0x000fe200078efcff */
[----:B------:R-:W-:-:S02]  /*5740*/  USHF.L.U32 UR18, UR8, UR6, URZ ;  /* 0x0000000608127299 */ /* 0x000fc4000800063f */
[----:B------:R-:W-:Y:S01]  /*5750*/  ULOP3.LUT UR17, URZ, UR7, URZ, 0x33, !UPT ;  /* 0x000000073f117292 */ /* 0x000fe2000f8e333f */
[----:B------:R-:W-:Y:S01]  /*5760*/  ULDC UR6, c[0x0][0x14] ;  /* 0x0000050000067ab9 */ /* 0x000fe20000000800 */
[----:B------:R-:W-:Y:S01]  /*5770*/  ULDC.64 UR22, c[0x0][0x198] ;  /* 0x0000660000167ab9 */ /* 0x000fe20000000a00 */
[----:B------:R-:W-:Y:S02]  /*5780*/  UIMAD.WIDE.U32 UR20, UR4, UR6, URZ ;  /* 0x00000006041472a5 */ /* 0x000fe4000f8e003f */
[----:B------:R-:W-:Y:S01]  /*5790*/  UIMAD UR13, UR5, UR6, URZ ;  /* 0x00000006050d72a4 */ /* 0x000fe2000f8e023f */
[----:B0-----:R-:W-:-:S03]  /*57a0*/  VIADD R0, R0, 0x3f ;  /* 0x0000003f00007836 */ /* 0x001fc60000000000 */
[----:B------:R-:W-:Y:S02]  /*57b0*/  UIADD3 UR13, UR21, UR13, URZ ;  /* 0x0000000d150d7290 */ /* 0x000fe4000fffe03f */
[----:B------:R-:W-:-:S04]  /*57c0*/  SHF.R.S32.HI R3, RZ, 0x1f, R0 ;  /* 0x0000001fff037819 */ /* 0x000fc80000011400 */
[----:B------:R-:W-:Y:S01]  /*57d0*/  LEA.HI R10, R3, R0, RZ, 0x6 ;  /* 0x00000000030a7211 */ /* 0x000fe200078f30ff */
[C---:B-1----:R-:W-:Y:S02]  /*57e0*/  IMAD.SHL.U32 R11, R12.reuse, 0x10, RZ ;  /* 0x000000100c0b7824 */ /* 0x042fe400078e00ff */
[----:B------:R-:W-:Y:S01]  /*57f0*/  IMAD.SHL.U32 R12, R12, 0x400, RZ ;  /* 0x000004000c0c7824 */ /* 0x000fe200078e00ff */
[----:B------:R-:W-:Y:S01]  /*5800*/  SHF.R.S32.HI R10, RZ, 0x6, R10 ;  /* 0x00000006ff0a7819 */ /* 0x000fe2000001140a */
[----:B------:R-:W-:Y:S01]  /*5810*/  IMAD.MOV.U32 R0, RZ, RZ, 0x1 ;  /* 0x00000001ff007424 */ /* 0x000fe200078e00ff */
[----:B------:R-:W-:Y:S01]  /*5820*/  LOP3.LUT R11, R11, 0x10, RZ, 0xc0, !PT ;  /* 0x000000100b0b7812 */ /* 0x000fe200078ec0ff */
[----:B------:R-:W-:Y:S01]  /*5830*/  IMAD.MOV.U32 R3, RZ, RZ, RZ ;  /* 0x000000ffff037224 */ /* 0x000fe200078e00ff */
[----:B------:R-:W-:Y:S01]  /*5840*/  LOP3.LUT R12, R12, 0x400, RZ, 0xc0, !PT ;  /* 0x000004000c0c7812 */ /* 0x000fe200078ec0ff */
[----:B------:R-:W-:-:S07]  /*5850*/  VIADD R13, R10, 0x1 ;  /* 0x000000010a0d7836 */ /* 0x000fce0000000000 */
.L_x_113:
[----:B------:R-:W-:-:S03]  /*5860*/  UMOV UR4, 0xffffffff ;  /* 0xffffffff00047882 */ /* 0x000fc60000000000 */
[----:B------:R-:W-:Y:S05]  /*5870*/  BRA.DIV UR4, `(.L_x_103) ;  /* 0x0000000e04ec7947 */ /* 0x000fea000b800000 */
[----:B------:R-:W-:-:S13]  /*5880*/  ELECT P6, URZ, PT ;  /* 0x00000000003f782f */ /* 0x000fda00038c0000 */
.L_x_126:
[----:B------:R-:W0:Y:S01]  /*5890*/  LDC R4, c[0x0][0x28c] ;  /* 0x0000a300ff047b82 */ /* 0x000e220000000800 */
[----:B------:R-:W-:Y:S01]  /*58a0*/  BSSY B1, `(.L_x_104) ;  /* 0x0000038000017945 */ /* 0x000fe20003800000 */
[----:B0-----:R-:W-:-:S13]  /*58b0*/  ISETP.LT.OR P6, PT, R4, 0x1, !P6 ;  /* 0x000000010400780c */ /* 0x001fda00077c1670 */
[----:B------:R-:W-:Y:S05]  /*58c0*/  @P6 BRA `(.L_x_105) ;  /* 0x0000000000d46947 */ /* 0x000fea0003800000 */
[----:B------:R-:W-:Y:S02]  /*58d0*/  IMAD R20, R20, 0x20, R11 ;  /* 0x0000002014147824 */ /* 0x000fe400078e020b */
[----:B------:R-:W-:Y:S02]  /*58e0*/  IMAD.SHL.U32 R21, R21, 0x100, RZ ;  /* 0x0000010015157824 */ /* 0x000fe400078e00ff */
[----:B------:R-:W-:Y:S02]  /*58f0*/  IMAD.MOV.U32 R24, RZ, RZ, RZ ;  /* 0x000000ffff187224 */ /* 0x000fe400078e00ff */
[----:B------:R-:W-:Y:S02]  /*5900*/  IMAD.MOV.U32 R4, RZ, RZ, R13 ;  /* 0x000000ffff047224 */ /* 0x000fe400078e000d */
[----:B------:R-:W-:Y:S02]  /*5910*/  IMAD.MOV.U32 R5, RZ, RZ, R0 ;  /* 0x000000ffff057224 */ /* 0x000fe400078e0000 */
[----:B------:R-:W-:-:S07]  /*5920*/  IMAD.MOV.U32 R7, RZ, RZ, R3 ;  /* 0x000000ffff077224 */ /* 0x000fce00078e0003 */
.L_x_108:
[----:B------:R-:W0:Y:S01]  /*5930*/  S2R R15, SR_CgaCtaId ;  /* 0x00000000000f7919 */ /* 0x000e220000008800 */
[----:B------:R-:W-:Y:S02]  /*5940*/  MOV R14, 0x400 ;  /* 0x00000400000e7802 */ /* 0x000fe40000000f00 */
[----:B------:R-:W-:Y:S02]  /*5950*/  LOP3.LUT P1, RZ, R18, 0x7f, RZ, 0xc0, !PT ;  /* 0x0000007f12ff7812 */ /* 0x000fe4000782c0ff */
[----:B0-----:R-:W-:Y:S02]  /*5960*/  LEA R22, R15, R14, 0x18 ;  /* 0x0000000e0f167211 */ /* 0x001fe400078ec0ff */
[----:B------:R-:W-:-:S09]  /*5970*/  SHF.L.U32 R14, R5, 0x1f, RZ ;  /* 0x0000001f050e7819 */ /* 0x000fd200000006ff */
[----:B------:R-:W0:Y:S01]  /*5980*/  @!P1 LDC R15, c[0x0][0x500] ;  /* 0x00014000ff0f9b82 */ /* 0x000e220000000800 */
[----:B------:R-:W-:-:S04]  /*5990*/  IMAD R23, R7, 0x8, R22 ;  /* 0x0000000807177824 */ /* 0x000fc800078e0216 */
[----:B------:R-:W1:Y:S02]  /*59a0*/  SYNCS.PHASECHK.TRANS64.TRYWAIT P0, [R23+URZ+0x30], R14 ;  /* 0x0000300e170075a7 */ /* 0x000e64000800017f */
[----:B-1----:R-:W-:Y:S05]  /*59b0*/  @!P0 BRA `(.L_x_106) ;  /* 0x0000000c00bc8947 */ /* 0x002fea0003800000 */
.L_x_127:
[----:B-1----:R-:W-:Y:S01]  /*59c0*/  PRMT R14, R8, 0x9910, RZ ;  /* 0x00009910080e7816 */ /* 0x002fe200000000ff */
[----:B0-----:R0:W-:Y:S03]  /*59d0*/  @!P1 SYNCS.ARRIVE.TRANS64 RZ, [R23+URZ], R15 ;  /* 0x0000000f17ff99a7 */ /* 0x0011e6000800003f */
[----:B------:R-:W-:-:S13]  /*59e0*/  ISETP.NE.AND P0, PT, R14, 0x2, PT ;  /* 0x000000020e00780c */ /* 0x000fda0003f05270 */
[----:B0-----:R-:W-:Y:S05]  /*59f0*/  @P0 BRA `(.L_x_107) ;  /* 0x0000000000040947 */ /* 0x001fea0003800000 */
[----:B------:R-:W-:Y:S01]  /*5a00*/  BPT.TRAP 0x1 ;  /* 0x000000040000795c */ /* 0x000fe20000300000 */
.L_x_107:
[----:B------:R-:W-:Y:S01]  /*5a10*/  IMAD R14, R7, 0x800, R12 ;  /* 0x00000800070e7824 */ /* 0x000fe200078e020c */
[----:B------:R-:W-:Y:S01]  /*5a20*/  R2UR UR9, R23 ;  /* 0x00000000170972ca */ /* 0x000fe200000e0000 */
[--C-:B------:R-:W-:Y:S01]  /*5a30*/  IMAD R15, R7, 0x8000, R22.reuse ;  /* 0x00008000070f7824 */ /* 0x100fe200078e0216 */
[----:B------:R-:W-:Y:S01]  /*5a40*/  UIADD3 UR4, UP0, UR22, 0xf0, URZ ;  /* 0x000000f016047890 */ /* 0x000fe2000ff1e03f */
[----:B------:R-:W-:Y:S01]  /*5a50*/  IMAD R14, R14, 0x2, R22 ;  /* 0x000000020e0e7824 */ /* 0x000fe200078e0216 */
[----:B------:R-:W-:Y:S01]  /*5a60*/  R2UR UR11, R21 ;  /* 0x00000000150b72ca */ /* 0x000fe200000e0000 */
[----:B------:R-:W-:Y:S01]  /*5a70*/  VIADD R4, R4, 0xffffffff ;  /* 0xffffffff04047836 */ /* 0x000fe20000000000 */
[----:B------:R-:W-:Y:S01]  /*5a80*/  R2UR UR5, R15 ;  /* 0x000000000f0572ca */ /* 0x000fe200000e0000 */
[----:B------:R-:W-:Y:S01]  /*5a90*/  UIADD3 UR24, UP1, UR22, 0x1f0, URZ ;  /* 0x000001f016187890 */ /* 0x000fe2000ff3e03f */
[----:B------:R-:W-:Y:S01]  /*5aa0*/  R2UR UR8, R14 ;  /* 0x000000000e0872ca */ /* 0x000fe200000e0000 */
[----:B------:R-:W-:Y:S01]  /*5ab0*/  VIADD R7, R7, 0x1 ;  /* 0x0000000107077836 */ /* 0x000fe20000000000 */
[----:B------:R-:W-:Y:S01]  /*5ac0*/  R2UR UR10, R24 ;  /* 0x00000000180a72ca */ /* 0x000fe200000e0000 */
[----:B------:R-:W-:Y:S01]  /*5ad0*/  UIADD3.X UR25, URZ, UR23, URZ, UP1, !UPT ;  /* 0x000000173f197290 */ /* 0x000fe20008ffe43f */
[----:B------:R-:W-:Y:S01]  /*5ae0*/  R2UR UR12, R6 ;  /* 0x00000000060c72ca */ /* 0x000fe200000e0000 */
[----:B------:R-:W-:Y:S01]  /*5af0*/  UMOV UR6, 0x0 ;  /* 0x0000000000067882 */ /* 0x000fe20000000000 */
[----:B------:R-:W-:Y:S01]  /*5b00*/  R2UR UR19, R20 ;  /* 0x00000000141372ca */ /* 0x000fe200000e0000 */
[----:B------:R-:W-:Y:S01]  /*5b10*/  UMOV UR7, 0x10000000 ;  /* 0x1000000000077882 */ /* 0x000fe20000000000 */
[----:B------:R-:W-:Y:S01]  /*5b20*/  ISETP.GT.AND P1, PT, R4, 0x1, PT ;  /* 0x000000010400780c */ /* 0x000fe20003f24270 */
[----:B------:R-:W-:Y:S01]  /*5b30*/  UMOV UR26, 0x30000 ;  /* 0x00030000001a7882 */ /* 0x000fe20000000000 */
[C---:B------:R-:W-:Y:S01]  /*5b40*/  ISETP.NE.AND P0, PT, R7.reuse, 0x6, PT ;  /* 0x000000060700780c */ /* 0x040fe20003f05270 */
[----:B------:R-:W-:Y:S01]  /*5b50*/  UIADD3 UR14, UR5, 0x180, URZ ;  /* 0x00000180050e7890 */ /* 0x000fe2000fffe03f */
[----:B------:R-:W-:Y:S01]  /*5b60*/  VIADD R24, R24, 0x40 ;  /* 0x0000004018187836 */ /* 0x000fe20000000000 */
[----:B------:R-:W-:Y:S01]  /*5b70*/  UIADD3.X UR5, URZ, UR23, URZ, UP0, !UPT ;  /* 0x000000173f057290 */ /* 0x000fe200087fe43f */
[----:B------:R-:W-:Y:S01]  /*5b80*/  SEL R14, RZ, 0x1, P0 ;  /* 0x00000001ff0e7807 */ /* 0x000fe20000000000 */
[----:B------:R-:W-:Y:S01]  /*5b90*/  UIADD3 UR15, UR8, 0x30180, URZ ;  /* 0x00030180080f7890 */ /* 0x000fe2000fffe03f */
[----:B------:R-:W-:-:S02]  /*5ba0*/  SEL R7, R7, RZ, P0 ;  /* 0x000000ff07077207 */ /* 0x000fc40000000000 */
[----:B------:R-:W-:Y:S01]  /*5bb0*/  UMOV UR8, UR14 ;  /* 0x0000000e00087c82 */ /* 0x000fe20008000000 */
[----:B------:R-:W-:-:S03]  /*5bc0*/  LOP3.LUT R5, R5, R14, RZ, 0x3c, !PT ;  /* 0x0000000e05057212 */ /* 0x000fc600078e3cff */
[----:B------:R0:W-:Y:S02]  /*5bd0*/  UTMALDG.3D [UR8], [UR4], desc[UR6] ;  /* 0x00000608040075b4 */ /* 0x0001e40008011000 */
[----:B0-----:R-:W-:Y:S01]  /*5be0*/  UMOV UR8, UR15 ;  /* 0x0000000f00087c82 */ /* 0x001fe20008000000 */
[----:B------:R-:W-:Y:S02]  /*5bf0*/  UMOV UR11, UR19 ;  /* 0x00000013000b7c82 */ /* 0x000fe40008000000 */
[----:B------:R0:W-:Y:S02]  /*5c00*/  UTMALDG.3D.MULTICAST [UR8], [UR24], UR26, desc[UR6] ;  /* 0x00000608180073b4 */ /* 0x0001e4000801181a */
[----:B0-----:R-:W-:Y:S05]  /*5c10*/  @P1 BRA `(.L_x_108) ;  /* 0xfffffffc00441947 */ /* 0x001fea000383ffff */
.L_x_105:
[----:B------:R-:W-:Y:S05]  /*5c20*/  BSYNC B1 ;  /* 0x0000000000017941 */ /* 0x000fea0003800000 */
.L_x_104:
[----:B------:R-:W-:Y:S01]  /*5c30*/  LOP3.LUT P1, RZ, R9, 0xff, RZ, 0xc0, !PT ;  /* 0x000000ff09ff7812 */ /* 0x000fe2000782c0ff */
[C---:B------:R-:W-:Y:S01]  /*5c40*/  IMAD.IADD R6, R10.reuse, 0x1, R3 ;  /* 0x000000010a067824 */ /* 0x040fe200078e0203 */
[----:B------:R-:W-:Y:S01]  /*5c50*/  ULDC.64 UR4, c[0x0][0x650] ;  /* 0x0001940000047ab9 */ /* 0x000fe20000000a00 */
[----:B------:R-:W-:Y:S01]  /*5c60*/  ISETP.GE.U32.AND P2, PT, R10, 0x6, PT ;  /* 0x000000060a00780c */ /* 0x000fe20003f46070 */
[----:B------:R-:W-:Y:S01]  /*5c70*/  BSSY B1, `(.L_x_109) ;  /* 0x000006c000017945 */ /* 0x000fe20003800000 */
[----:B------:R-:W-:Y:S01]  /*5c80*/  IMAD.MOV.U32 R21, RZ, RZ, -0x1 ;  /* 0xffffffffff157424 */ /* 0x000fe200078e00ff */
[----:B------:R-:W-:Y:S01]  /*5c90*/  ISETP.GT.U32.AND P0, PT, R6, 0x5, PT ;  /* 0x000000050600780c */ /* 0x000fe20003f04070 */
[----:B------:R-:W-:Y:S01]  /*5ca0*/  IMAD.MOV.U32 R20, RZ, RZ, -0x1 ;  /* 0xffffffffff147424 */ /* 0x000fe200078e00ff */
[----:B------:R-:W-:Y:S02]  /*5cb0*/  PRMT R9, RZ, 0x7610, R9 ;  /* 0x00007610ff097816 */ /* 0x000fe40000000009 */
[----:B------:R-:W-:-:S03]  /*5cc0*/  ISETP.LT.U32.AND P0, PT, R10, 0x6, P0 ;  /* 0x000000060a00780c */ /* 0x000fc60000701070 */
[----:B------:R-:W0:Y:S01]  /*5cd0*/  @P1 S2R R5, SR_CgaCtaId ;  /* 0x0000000000051919 */ /* 0x000e220000008800 */
[----:B------:R-:W-:-:S04]  /*5ce0*/  @P1 MOV R4, 0x400 ;  /* 0x0000040000041802 */ /* 0x000fc80000000f00 */
[----:B0-----:R-:W-:Y:S01]  /*5cf0*/  @P1 LEA R3, R5, R4, 0x18 ;  /* 0x0000000405031211 */ /* 0x001fe200078ec0ff */
[----:B------:R-:W-:-:S03]  /*5d00*/  IMAD.WIDE.U32 R4, R6, -0x55555555, RZ ;  /* 0xaaaaaaab06047825 */ /* 0x000fc600078e00ff */
[----:B------:R0:W-:Y:S01]  /*5d10*/  @P1 SYNCS.ARRIVE.TRANS64.A1T0 RZ, [R3+URZ+0x78], RZ ;  /* 0x000078ff03ff19a7 */ /* 0x0001e2000810003f */
[----:B------:R-:W-:Y:S02]  /*5d20*/  IADD3 R16, P1, R16, UR20, RZ ;  /* 0x0000001410107c10 */ /* 0x000fe4000ff3e0ff */
[----:B------:R-:W-:Y:S02]  /*5d30*/  SHF.R.U32.HI R5, RZ, 0x2, R5 ;  /* 0x00000002ff057819 */ /* 0x000fe40000011605 */
[----:B------:R-:W-:Y:S02]  /*5d40*/  IADD3.X R17, R17, UR13, RZ, P1, !PT ;  /* 0x0000000d11117c10 */ /* 0x000fe40008ffe4ff */
[----:B------:R-:W-:Y:S02]  /*5d50*/  PRMT R4, RZ, 0x7610, R4 ;  /* 0x00007610ff047816 */ /* 0x000fe40000000004 */
[----:B0-----:R-:W-:Y:S02]  /*5d60*/  SEL R3, RZ, 0x1, !P0 ;  /* 0x00000001ff037807 */ /* 0x001fe40004000000 */
[----:B------:R-:W-:-:S02]  /*5d70*/  ISETP.GE.U32.AND P0, PT, R16, UR4, PT ;  /* 0x0000000410007c0c */ /* 0x000fc4000bf06070 */
[----:B------:R-:W-:Y:S01]  /*5d80*/  LOP3.LUT R0, R0, R3, RZ, 0x3c, !PT ;  /* 0x0000000300007212 */ /* 0x000fe200078e3cff */
[----:B------:R-:W-:Y:S01]  /*5d90*/  IMAD R3, R5, -0x6, R6 ;  /* 0xfffffffa05037824 */ /* 0x000fe200078e0206 */
[----:B------:R-:W-:Y:S01]  /*5da0*/  ISETP.GE.U32.AND.EX P0, PT, R17, UR5, PT, P0 ;  /* 0x0000000511007c0c */ /* 0x000fe2000bf06100 */
[----:B------:R-:W-:Y:S01]  /*5db0*/  IMAD.MOV.U32 R6, RZ, RZ, -0x1 ;  /* 0xffffffffff067424 */ /* 0x000fe200078e00ff */
[----:B------:R-:W-:-:S11]  /*5dc0*/  @P2 LOP3.LUT R0, R0, 0x1, R5, 0x78, !PT ;  /* 0x0000000100002812 */ /* 0x000fd600078e7805 */
[----:B------:R-:W-:Y:S05]  /*5dd0*/  @P0 BRA `(.L_x_110) ;  /* 0x0000000400540947 */ /* 0x000fea0003800000 */
[----:B------:R-:W0:Y:S01]  /*5de0*/  S2R R15, SR_CTAID.X ;  /* 0x00000000000f7919 */ /* 0x000e220000002500 */
[----:B------:R-:W-:Y:S01]  /*5df0*/  ULDC.64 UR4, c[0x0][0x628] ;  /* 0x00018a0000047ab9 */ /* 0x000fe20000000a00 */
[----:B------:R-:W-:Y:S01]  /*5e00*/  ULDC UR7, c[0x0][0x630] ;  /* 0x00018c0000077ab9 */ /* 0x000fe20000000800 */
[----:B------:R-:W-:Y:S01]  /*5e10*/  ISETP.NE.U32.AND P0, PT, RZ, UR4, PT ;  /* 0x00000004ff007c0c */ /* 0x000fe2000bf05070 */
[----:B------:R-:W1:Y:S01]  /*5e20*/  S2R R20, SR_CTAID.Y ;  /* 0x0000000000147919 */ /* 0x000e620000002600 */
[----:B------:R-:W-:Y:S01]  /*5e30*/  ULDC UR8, c[0x0][0x150] ;  /* 0x0000540000087ab9 */ /* 0x000fe20000000800 */
[----:B------:R-:W-:Y:S01]  /*5e40*/  IMAD.MOV.U32 R4, RZ, RZ, R16 ;  /* 0x000000ffff047224 */ /* 0x000fe200078e0010 */
[----:B------:R-:W-:Y:S01]  /*5e50*/  ISETP.NE.AND.EX P0, PT, RZ, UR5, PT, P0 ;  /* 0x00000005ff007c0c */ /* 0x000fe2000bf05300 */
[----:B------:R-:W-:Y:S01]  /*5e60*/  IMAD.MOV.U32 R5, RZ, RZ, R17 ;  /* 0x000000ffff057224 */ /* 0x000fe200078e0011 */
[----:B0-----:R-:W-:-:S11]  /*5e70*/  I2FP.F32.U32 R22, R15 ;  /* 0x0000000f00167245 */ /* 0x001fd60000201000 */
[----:B------:R-:W-:Y:S05]  /*5e80*/  @!P0 BRA `(.L_x_111) ;  /* 0x0000000000288947 */ /* 0x000fea0003800000 */
[----:B------:R-:W-:Y:S02]  /*5e90*/  ULDC UR6, c[0x0][0x634] ;  /* 0x00018d0000067ab9 */ /* 0x000fe40000000800 */
[----:B------:R-:W-:-:S05]  /*5ea0*/  IADD3 R5, P0, R16, UR6, RZ ;  /* 0x0000000610057c10 */ /* 0x000fca000ff1e0ff */
[----:B------:R-:W-:-:S04]  /*5eb0*/  IMAD.X R21, RZ, RZ, R17, P0 ;  /* 0x000000ffff157224 */ /* 0x000fc800000e0611 */
[----:B------:R-:W-:-:S04]  /*5ec0*/  IMAD.WIDE.U32 R6, R21, UR4, RZ ;  /* 0x0000000415067c25 */ /* 0x000fc8000f8e00ff */
[----:B------:R-:W-:-:S04]  /*5ed0*/  IMAD.WIDE.U32 R6, P0, R5, UR5, R6 ;  /* 0x0000000505067c25 */ /* 0x000fc8000f800006 */
[----:B------:R-:W-:-:S04]  /*5ee0*/  IMAD.WIDE.U32 R4, R5, UR4, RZ ;  /* 0x0000000405047c25 */ /* 0x000fc8000f8e00ff */
[----:B------:R-:W-:Y:S01]  /*5ef0*/  IMAD.MOV.U32 R4, RZ, RZ, R7 ;  /* 0x000000ffff047224 */ /* 0x000fe200078e0007 */
[----:B------:R-:W-:Y:S01]  /*5f00*/  IADD3 RZ, P1, R5, R6, RZ ;  /* 0x0000000605ff7210 */ /* 0x000fe20007f3e0ff */
[----:B------:R-:W-:-:S04]  /*5f10*/  IMAD.X R5, RZ, RZ, RZ, P0 ;  /* 0x000000ffff057224 */ /* 0x000fc800000e06ff */
[----:B------:R-:W-:-:S08]  /*5f20*/  IMAD.WIDE.U32.X R4, R21, UR5, R4, P1 ;  /* 0x0000000515047c25 */ /* 0x000fd000088e0404 */
.L_x_111:
[--C-:B------:R-:W-:Y:S01]  /*5f30*/  SHF.R.U64 R14, R4, UR7, R5.reuse ;  /* 0x00000007040e7c19 */ /* 0x100fe20008001205 */
[----:B------:R-:W-:Y:S01]  /*5f40*/  FMUL R22, R22, UR8 ;  /* 0x0000000816167c20 */ /* 0x000fe20008400000 */
[----:B------:R-:W-:Y:S01]  /*5f50*/  SHF.R.U32.HI R4, RZ, UR7, R5 ;  /* 0x00000007ff047c19 */ /* 0x000fe20008011605 */
[----:B------:R-:W0:Y:S01]  /*5f60*/  LDC R6, c[0x0][0x144] ;  /* 0x00005100ff067b82 */ /* 0x000e220000000800 */
[----:B------:R-:W-:Y:S01]  /*5f70*/  IADD3 R5, P0, RZ, -R14, RZ ;  /* 0x8000000eff057210 */ /* 0x000fe20007f1e0ff */
[----:B------:R-:W-:Y:S01]  /*5f80*/  ULDC UR6, c[0x0][0x154] ;  /* 0x0000550000067ab9 */ /* 0x000fe20000000800 */
[----:B-1----:R-:W-:Y:S01]  /*5f90*/  I2FP.F32.U32 R7, R20 ;  /* 0x0000001400077245 */ /* 0x002fe20000201000 */
[----:B------:R-:W1:Y:S01]  /*5fa0*/  F2I.U32.TRUNC.NTZ R22, R22 ;  /* 0x0000001600167305 */ /* 0x000e62000020f000 */
[----:B------:R-:W-:Y:S01]  /*5fb0*/  ULDC.64 UR4, c[0x0][0x620] ;  /* 0x0001880000047ab9 */ /* 0x000fe20000000a00 */
[----:B------:R-:W-:Y:S01]  /*5fc0*/  IMAD.X R4, RZ, RZ, ~R4, P0 ;  /* 0x000000ffff047224 */ /* 0x000fe200000e0e04 */
[----:B------:R-:W-:Y:S01]  /*5fd0*/  ISETP.NE.AND P2, PT, R2, 0x1, PT ;  /* 0x000000010200780c */ /* 0x000fe20003f45270 */
[----:B------:R-:W-:Y:S01]  /*5fe0*/  FMUL R23, R7, UR6 ;  /* 0x0000000607177c20 */ /* 0x000fe20008400000 */
[----:B------:R-:W2:Y:S01]  /*5ff0*/  LDC R25, c[0x0][0x148] ;  /* 0x00005200ff197b82 */ /* 0x000ea20000000800 */
[----:B------:R-:W-:Y:S01]  /*6000*/  IMAD R4, R4, UR4, RZ ;  /* 0x0000000404047c24 */ /* 0x000fe2000f8e02ff */
[----:B------:R-:W-:-:S02]  /*6010*/  ULDC.64 UR6, c[0x0][0x640] ;  /* 0x0001900000067ab9 */ /* 0x000fc40000000a00 */
[----:B------:R-:W-:Y:S01]  /*6020*/  ISETP.NE.U32.AND P0, PT, RZ, UR6, PT ;  /* 0x00000006ff007c0c */ /* 0x000fe2000bf05070 */
[----:B------:R-:W3:Y:S01]  /*6030*/  F2I.U32.TRUNC.NTZ R23, R23 ;  /* 0x0000001700177305 */ /* 0x000ee2000020f000 */
[C---:B------:R-:W-:Y:S02]  /*6040*/  IMAD R7, R5.reuse, UR5, R4 ;  /* 0x0000000505077c24 */ /* 0x040fe4000f8e0204 */
[----:B------:R-:W-:Y:S01]  /*6050*/  IMAD.WIDE.U32 R4, R5, UR4, R16 ;  /* 0x0000000405047c25 */ /* 0x000fe2000f8e0010 */
[----:B------:R-:W-:Y:S01]  /*6060*/  ULDC UR4, c[0x0][0x618] ;  /* 0x0001860000047ab9 */ /* 0x000fe20000000800 */
[----:B------:R-:W-:Y:S02]  /*6070*/  ISETP.NE.AND.EX P0, PT, RZ, UR7, PT, P0 ;  /* 0x00000007ff007c0c */ /* 0x000fe4000bf05300 */
[----:B------:R-:W-:Y:S02]  /*6080*/  IMAD.IADD R5, R5, 0x1, R7 ;  /* 0x0000000105057824 */ /* 0x000fe400078e0207 */
[----:B-1----:R-:W-:-:S03]  /*6090*/  IMAD.MOV R22, RZ, RZ, -R22 ;  /* 0x000000ffff167224 */ /* 0x002fc600078e0a16 */
[----:B------:R-:W-:Y:S01]  /*60a0*/  SHF.R.U64 R21, R4, UR4, R5 ;  /* 0x0000000404157c19 */ /* 0x000fe20008001205 */
[----:B0-----:R-:W-:Y:S01]  /*60b0*/  IMAD R15, R6, R22, R15 ;  /* 0x00000016060f7224 */ /* 0x001fe200078e020f */
[----:B------:R-:W-:Y:S01]  /*60c0*/  SHF.R.U32.HI R4, RZ, UR4, R5 ;  /* 0x00000004ff047c19 */ /* 0x000fe20008011605 */
[----:B------:R-:W-:Y:S01]  /*60d0*/  ULDC UR4, c[0x0][0x608] ;  /* 0x0001820000047ab9 */ /* 0x000fe20000000800 */
[----:B---3--:R-:W-:Y:S02]  /*60e0*/  IMAD.MOV R6, RZ, RZ, -R23 ;  /* 0x000000ffff067224 */ /* 0x008fe400078e0a17 */
[--C-:B------:R-:W-:Y:S02]  /*60f0*/  SHF.R.U64 R22, R21, UR4, R4.reuse ;  /* 0x0000000415167c19 */ /* 0x100fe40008001204 */
[----:B------:R-:W-:Y:S01]  /*6100*/  SHF.R.U32.HI R5, RZ, UR4, R4 ;  /* 0x00000004ff057c19 */ /* 0x000fe20008011604 */
[----:B------:R-:W-:Y:S01]  /*6110*/  ULDC UR4, c[0x0][0x658] ;  /* 0x0001960000047ab9 */ /* 0x000fe20000000800 */
[----:B--2---:R-:W-:-:S02]  /*6120*/  @P2 IMAD R15, R25, R6, R20 ;  /* 0x00000006190f2224 */ /* 0x004fc400078e0214 */
[--C-:B------:R-:W-:Y:S02]  /*6130*/  SHF.R.U64 R20, R22, UR4, R5.reuse ;  /* 0x0000000416147c19 */ /* 0x100fe40008001205 */
[----:B------:R-:W-:-:S03]  /*6140*/  SHF.R.U32.HI R23, RZ, UR4, R5 ;  /* 0x00000004ff177c19 */ /* 0x000fc60008011605 */
[----:B------:R-:W-:Y:S02]  /*6150*/  IMAD.MOV.U32 R6, RZ, RZ, R20 ;  /* 0x000000ffff067224 */ /* 0x000fe400078e0014 */
[----:B------:R-:W-:Y:S01]  /*6160*/  IMAD.MOV.U32 R5, RZ, RZ, R23 ;  /* 0x000000ffff057224 */ /* 0x000fe200078e0017 */
[----:B------:R-:W-:Y:S06]  /*6170*/  @!P0 BRA `(.L_x_112) ;  /* 0x00000000002c8947 */ /* 0x000fec0003800000 */
        /* <DEDUP_REMOVED lines=9> */
[----:B------:R-:W-:-:S04]  /*6210*/  IMAD.WIDE.U32.X R4, R23, UR7, R4, P1 ;  /* 0x0000000717047c25 */ /* 0x000fc800088e0404 */
[----:B------:R-:W-:-:S07]  /*6220*/  IMAD.MOV.U32 R6, RZ, RZ, R4 ;  /* 0x000000ffff067224 */ /* 0x000fce00078e0004 */
.L_x_112:
[----:B------:R-:W-:Y:S01]  /*6230*/  ULDC UR4, c[0x0][0x648] ;  /* 0x0001920000047ab9 */ /* 0x000fe20000000800 */
[----:B------:R-:W-:Y:S01]  /*6240*/  LOP3.LUT R4, R22, UR17, RZ, 0xc0, !PT ;  /* 0x0000001116047c12 */ /* 0x000fe2000f8ec0ff */
[----:B------:R-:W-:Y:S01]  /*6250*/  ULDC UR5, c[0x0][0x610] ;  /* 0x0001840000057ab9 */ /* 0x000fe20000000800 */
[----:B------:R-:W-:Y:S01]  /*6260*/  SHF.R.U64 R5, R6, UR4, R5 ;  /* 0x0000000406057c19 */ /* 0x000fe20008001205 */
[----:B------:R-:W-:Y:S01]  /*6270*/  ULDC UR4, c[0x0][0x638] ;  /* 0x00018e0000047ab9 */ /* 0x000fe20000000800 */
[----:B------:R-:W-:-:S03]  /*6280*/  LOP3.LUT R21, R21, UR16, RZ, 0xc0, !PT ;  /* 0x0000001015157c12 */ /* 0x000fc6000f8ec0ff */
[----:B------:R-:W-:Y:S02]  /*6290*/  IMAD.MOV R7, RZ, RZ, -R5 ;  /* 0x000000ffff077224 */ /* 0x000fe400078e0a05 */
[----:B------:R-:W-:Y:S02]  /*62a0*/  IMAD R4, R5, UR18, R4 ;  /* 0x0000001205047c24 */ /* 0x000fe4000f8e0204 */
[----:B------:R-:W-:Y:S01]  /*62b0*/  IMAD R20, R7, UR4, R20 ;  /* 0x0000000407147c24 */ /* 0x000fe2000f8e0214 */
[----:B------:R-:W-:Y:S01]  /*62c0*/  ULDC UR4, c[0x0][0x600] ;  /* 0x0001800000047ab9 */ /* 0x000fe20000000800 */
[----:B------:R-:W-:Y:S02]  /*62d0*/  IMAD R15, R4, UR5, R15 ;  /* 0x00000005040f7c24 */ /* 0x000fe4000f8e020f */
[----:B------:R-:W-:Y:S02]  /*62e0*/  IMAD R6, R20, UR4, R21 ;  /* 0x0000000414067c24 */ /* 0x000fe4000f8e0215 */
[----:B------:R-:W-:-:S03]  /*62f0*/  IMAD.MOV.U32 R4, RZ, RZ, 0x1 ;  /* 0x00000001ff047424 */ /* 0x000fc600078e00ff */
[----:B------:R-:W-:Y:S02]  /*6300*/  SEL R20, R6, R15, !P2 ;  /* 0x0000000f06147207 */ /* 0x000fe40005000000 */
[----:B------:R-:W-:Y:S01]  /*6310*/  SEL R21, R15, R6, !P2 ;  /* 0x000000060f157207 */ /* 0x000fe20005000000 */
[----:B------:R-:W-:-:S07]  /*6320*/  IMAD.MOV.U32 R6, RZ, RZ, R14 ;  /* 0x000000ffff067224 */ /* 0x000fce00078e000e */
.L_x_110:
[----:B------:R-:W-:Y:S05]  /*6330*/  BSYNC B1 ;  /* 0x0000000000017941 */ /* 0x000fea0003800000 */
.L_x_109:
[----:B------:R-:W-:-:S13]  /*6340*/  LOP3.LUT P0, RZ, R4, 0xff, RZ, 0xc0, !PT ;  /* 0x000000ff04ff7812 */ /* 0x000fda000780c0ff */
[----:B------:R-:W-:Y:S05]  /*6350*/  @P0 BRA `(.L_x_113) ;  /* 0xfffffff400400947 */ /* 0x000fea000383ffff */
[----:B------:R-:W-:Y:S05]  /*6360*/  BSYNC B0 ;  /* 0x0000000000007941 */ /* 0x000fea0003800000 */
.L_x_102:
[----:B------:R-:W-:-:S03]  /*6370*/  UMOV UR4, 0xffffffff ;  /* 0xffffffff00047882 */ /* 0x000fc60000000000 */
[----:B------:R-:W-:Y:S05]  /*6380*/  BRA.DIV UR4, `(.L_x_114) ;  /* 0x00000006045c7947 */ /* 0x000fea000b800000 */
[----:B------:R-:W-:-:S13]  /*6390*/  ELECT P6, URZ, PT ;  /* 0x00000000003f782f */ /* 0x000fda00038c0000 */
.L_x_130:
[----:B------:R-:W-:Y:S04]  /*63a0*/  BSSY B0, `(.L_x_115) ;  /* 0x000003d000007945 */ /* 0x000fe80003800000 */
[----:B------:R-:W-:Y:S05]  /*63b0*/  @!P6 BRA `(.L_x_116) ;  /* 0x0000000000ece947 */ /* 0x000fea0003800000 */
[----:B------:R-:W-:-:S04]  /*63c0*/  LOP3.LUT R19, R19, 0x2, RZ, 0xfc, !PT ;  /* 0x0000000213137812 */ /* 0x000fc800078efcff */
[----:B------:R-:W-:-:S13]  /*63d0*/  ISETP.NE.AND P0, PT, R19, 0x3, PT ;  /* 0x000000031300780c */ /* 0x000fda0003f05270 */
[----:B------:R-:W-:Y:S05]  /*63e0*/  @!P0 BRA `(.L_x_117) ;  /* 0x0000000000048947 */ /* 0x000fea0003800000 */
[----:B------:R-:W-:Y:S01]  /*63f0*/  BPT.TRAP 0x1 ;  /* 0x000000040000795c */ /* 0x000fe20000300000 */
.L_x_117:
[----:B------:R-:W0:Y:S01]  /*6400*/  S2R R5, SR_CgaCtaId ;  /* 0x0000000000057919 */ /* 0x000e220000008800 */
[----:B------:R-:W-:Y:S02]  /*6410*/  MOV R2, 0x400 ;  /* 0x0000040000027802 */ /* 0x000fe40000000f00 */
[----:B------:R-:W-:Y:S02]  /*6420*/  SHF.L.U32 R4, R0, 0x1f, RZ ;  /* 0x0000001f00047819 */ /* 0x000fe400000006ff */
[----:B0-----:R-:W-:-:S05]  /*6430*/  LEA R2, R5, R2, 0x18 ;  /* 0x0000000205027211 */ /* 0x001fca00078ec0ff */
[----:B------:R-:W-:-:S04]  /*6440*/  VIADD R2, R2, 0x30 ;  /* 0x0000003002027836 */ /* 0x000fc80000000000 */
[C---:B------:R-:W-:Y:S02]  /*6450*/  IMAD R7, R3.reuse, 0x8, R2 ;  /* 0x0000000803077824 */ /* 0x040fe400078e0202 */
[----:B------:R-:W-:Y:S02]  /*6460*/  VIADD R3, R3, 0x1 ;  /* 0x0000000103037836 */ /* 0x000fe40000000000 */
[----:B------:R-:W0:Y:S03]  /*6470*/  SYNCS.PHASECHK.TRANS64.TRYWAIT P0, [R7+URZ], R4 ;  /* 0x00000004070075a7 */ /* 0x000e26000800017f */
[----:B------:R-:W-:-:S04]  /*6480*/  ISETP.NE.AND P1, PT, R3, 0x6, PT ;  /* 0x000000060300780c */ /* 0x000fc80003f25270 */
[----:B------:R-:W-:Y:S02]  /*6490*/  SEL R5, RZ, 0x1, P1 ;  /* 0x00000001ff057807 */ /* 0x000fe40000800000 */
[----:B------:R-:W-:Y:S02]  /*64a0*/  SEL R3, R3, RZ, P1 ;  /* 0x000000ff03037207 */ /* 0x000fe40000800000 */
[----:B------:R-:W-:-:S03]  /*64b0*/  LOP3.LUT R6, R0, R5, RZ, 0x3c, !PT ;  /* 0x0000000500067212 */ /* 0x000fc600078e3cff */
[----:B------:R-:W-:Y:S01]  /*64c0*/  IMAD R8, R3, 0x8, R2 ;  /* 0x0000000803087824 */ /* 0x000fe200078e0202 */
[----:B------:R-:W-:Y:S01]  /*64d0*/  SHF.L.U32 R5, R6, 0x1f, RZ ;  /* 0x0000001f06057819 */ /* 0x000fe200000006ff */
[----:B0-----:R-:W-:Y:S06]  /*64e0*/  @!P0 BRA `(.L_x_118) ;  /* 0x0000000400248947 */ /* 0x001fec0003800000 */
.L_x_131:
[----:B------:R-:W1:Y:S01]  /*64f0*/  SYNCS.PHASECHK.TRANS64.TRYWAIT P0, [R8+URZ], R5 ;  /* 0x00000005080075a7 */ /* 0x000e62000800017f */
[----:B------:R-:W-:-:S05]  /*6500*/  VIADD R0, R3, 0x1 ;  /* 0x0000000103007836 */ /* 0x000fca0000000000 */
[----:B------:R-:W-:-:S04]  /*6510*/  ISETP.NE.AND P1, PT, R0, 0x6, PT ;  /* 0x000000060000780c */ /* 0x000fc80003f25270 */
[----:B------:R-:W-:Y:S02]  /*6520*/  SEL R3, RZ, 0x1, P1 ;  /* 0x00000001ff037807 */ /* 0x000fe40000800000 */
[----:B0-----:R-:W-:Y:S02]  /*6530*/  SEL R7, R0, RZ, P1 ;  /* 0x000000ff00077207 */ /* 0x001fe40000800000 */
[----:B------:R-:W-:-:S03]  /*6540*/  LOP3.LUT R6, R6, R3, RZ, 0x3c, !PT ;  /* 0x0000000306067212 */ /* 0x000fc600078e3cff */
[----:B------:R-:W-:Y:S01]  /*6550*/  IMAD R9, R7, 0x8, R2 ;  /* 0x0000000807097824 */ /* 0x000fe200078e0202 */
[----:B------:R-:W-:Y:S01]  /*6560*/  SHF.L.U32 R4, R6, 0x1f, RZ ;  /* 0x0000001f06047819 */ /* 0x000fe200000006ff */
[----:B-1----:R-:W-:Y:S06]  /*6570*/  @!P0 BRA `(.L_x_119) ;  /* 0x0000000400148947 */ /* 0x002fec0003800000 */
.L_x_132:
[----:B------:R-:W1:Y:S01]  /*6580*/  SYNCS.PHASECHK.TRANS64.TRYWAIT P0, [R9+URZ], R4 ;  /* 0x00000004090075a7 */ /* 0x000e62000800017f */
[----:B------:R-:W-:-:S05]  /*6590*/  VIADD R0, R7, 0x1 ;  /* 0x0000000107007836 */ /* 0x000fca0000000000 */
[----:B------:R-:W-:-:S04]  /*65a0*/  ISETP.NE.AND P1, PT, R0, 0x6, PT ;  /* 0x000000060000780c */ /* 0x000fc80003f25270 */
[----:B------:R-:W-:Y:S02]  /*65b0*/  SEL R3, RZ, 0x1, P1 ;  /* 0x00000001ff037807 */ /* 0x000fe40000800000 */
[----:B------:R-:W-:Y:S02]  /*65c0*/  SEL R7, R0, RZ, P1 ;  /* 0x000000ff00077207 */ /* 0x000fe40000800000 */
[----:B------:R-:W-:-:S03]  /*65d0*/  LOP3.LUT R6, R6, R3, RZ, 0x3c, !PT ;  /* 0x0000000306067212 */ /* 0x000fc600078e3cff */
[----:B0-----:R-:W-:Y:S01]  /*65e0*/  IMAD R8, R7, 0x8, R2 ;  /* 0x0000000807087824 */ /* 0x001fe200078e0202 */
[----:B------:R-:W-:Y:S01]  /*65f0*/  SHF.L.U32 R5, R6, 0x1f, RZ ;  /* 0x0000001f06057819 */ /* 0x000fe200000006ff */
[----:B-1----:R-:W-:Y:S06]  /*6600*/  @!P0 BRA `(.L_x_120) ;  /* 0x0000000400048947 */ /* 0x002fec0003800000 */
.L_x_133:
[----:B------:R-:W1:Y:S01]  /*6610*/  SYNCS.PHASECHK.TRANS64.TRYWAIT P0, [R8+URZ], R5 ;  /* 0x00000005080075a7 */ /* 0x000e62000800017f */
[----:B------:R-:W-:-:S05]  /*6620*/  VIADD R0, R7, 0x1 ;  /* 0x0000000107007836 */ /* 0x000fca0000000000 */
[----:B------:R-:W-:-:S04]  /*6630*/  ISETP.NE.AND P1, PT, R0, 0x6, PT ;  /* 0x000000060000780c */ /* 0x000fc80003f25270 */
[----:B------:R-:W-:Y:S02]  /*6640*/  SEL R3, RZ, 0x1, P1 ;  /* 0x00000001ff037807 */ /* 0x000fe40000800000 */
[----:B------:R-:W-:Y:S02]  /*6650*/  SEL R7, R0, RZ, P1 ;  /* 0x000000ff00077207 */ /* 0x000fe40000800000 */
[----:B0-----:R-:W-:-:S03]  /*6660*/  LOP3.LUT R9, R6, R3, RZ, 0x3c, !PT ;  /* 0x0000000306097212 */ /* 0x001fc600078e3cff */
[----:B------:R-:W-:Y:S01]  /*6670*/  IMAD R11, R7, 0x8, R2 ;  /* 0x00000008070b7824 */ /* 0x000fe200078e0202 */
[----:B------:R-:W-:Y:S01]  /*6680*/  SHF.L.U32 R6, R9, 0x1f, RZ ;  /* 0x0000001f09067819 */ /* 0x000fe200000006ff */
[----:B-1----:R-:W-:Y:S06]  /*6690*/  @!P0 BRA `(.L_x_121) ;  /* 0x0000000000f48947 */ /* 0x002fec0003800000 */
.L_x_134:
[----:B------:R-:W1:Y:S01]  /*66a0*/  SYNCS.PHASECHK.TRANS64.TRYWAIT P0, [R11+URZ], R6 ;  /* 0x000000060b0075a7 */ /* 0x000e62000800017f */
[----:B------:R-:W-:-:S05]  /*66b0*/  VIADD R0, R7, 0x1 ;  /* 0x0000000107007836 */ /* 0x000fca0000000000 */
[----:B------:R-:W-:-:S04]  /*66c0*/  ISETP.NE.AND P1, PT, R0, 0x6, PT ;  /* 0x000000060000780c */ /* 0x000fc80003f25270 */
[----:B------:R-:W-:Y:S02]  /*66d0*/  SEL R4, RZ, 0x1, P1 ;  /* 0x00000001ff047807 */ /* 0x000fe40000800000 */
[----:B------:R-:W-:Y:S02]  /*66e0*/  SEL R3, R0, RZ, P1 ;  /* 0x000000ff00037207 */ /* 0x000fe40000800000 */
[----:B------:R-:W-:Y:S01]  /*66f0*/  LOP3.LUT R0, R9, R4, RZ, 0x3c, !PT ;  /* 0x0000000409007212 */ /* 0x000fe200078e3cff */
[----:B-1----:R-:W-:Y:S06]  /*6700*/  @!P0 BRA `(.L_x_122) ;  /* 0x0000000000ec8947 */ /* 0x002fec0003800000 */
.L_x_135:
[----:B------:R-:W-:Y:S01]  /*6710*/  IMAD R3, R3, 0x8, R2 ;  /* 0x0000000803037824 */ /* 0x000fe200078e0202 */
[----:B------:R-:W-:-:S07]  /*6720*/  SHF.L.U32 R0, R0, 0x1f, RZ ;  /* 0x0000001f00007819 */ /* 0x000fce00000006ff */
.L_x_123:
[----:B--2---:R2:W3:Y:S02]  /*6730*/  SYNCS.PHASECHK.TRANS64.TRYWAIT P0, [R3+URZ], R0 ;  /* 0x00000000030075a7 */ /* 0x0044e4000800017f */
[----:B---3--:R-:W-:Y:S05]  /*6740*/  @!P0 NANOSLEEP.SYNCS 0x989680 ;  /* 0x009896800000895d */ /* 0x008fea0003900000 */
[----:B------:R-:W3:Y:S02]  /*6750*/  @!P0 SYNCS.PHASECHK.TRANS64 P0, [R3+URZ], R0 ;  /* 0x00000000030085a7 */ /* 0x000ee4000800007f */
[----:B---3--:R-:W-:Y:S05]  /*6760*/  @!P0 BRA `(.L_x_123) ;  /* 0xfffffffc00f08947 */ /* 0x008fea000383ffff */
.L_x_116:
[----:B------:R-:W-:Y:S05]  /*6770*/  BSYNC B0 ;  /* 0x0000000000007941 */ /* 0x000fea0003800000 */
.L_x_115:
[----:B------:R-:W-:Y:S05]  /*6780*/  EXIT ;  /* 0x000000000000794d */ /* 0x000fea0003800000 */
.L_x_21:
[----:B----4-:R4:W0:Y:S02]  /*6790*/  SYNCS.PHASECHK.TRANS64.TRYWAIT P1, [R3+URZ], R0 ;  /* 0x00000000030075a7 */ /* 0x010824000802017f */
[----:B0-----:R-:W-:Y:S05]  /*67a0*/  @!P1 NANOSLEEP.SYNCS 0x989680 ;  /* 0x009896800000995d */ /* 0x001fea0003900000 */
[----:B------:R-:W0:Y:S02]  /*67b0*/  @!P1 SYNCS.PHASECHK.TRANS64 P1, [R3+URZ], R0 ;  /* 0x00000000030095a7 */ /* 0x000e24000802007f */
[----:B0-----:R-:W-:Y:S05]  /*67c0*/  @!P1 BRA `(.L_x_21) ;  /* 0xfffffffc00f09947 */ /* 0x001fea000383ffff */
[----:B------:R-:W-:Y:S05]  /*67d0*/  BRA `(.L_x_20) ;  /* 0xffffffac005c7947 */ /* 0x000fea000383ffff */
.L_x_26:
[----:B-1----:R1:W3:Y:S02]  /*67e0*/  SYNCS.PHASECHK.TRANS64.TRYWAIT P1, [R5+URZ], R4 ;  /* 0x00000004050075a7 */ /* 0x0022e4000802017f */
[----:B---3--:R-:W-:Y:S05]  /*67f0*/  @!P1 NANOSLEEP.SYNCS 0x989680 ;  /* 0x009896800000995d */ /* 0x008fea0003900000 */
[----:B------:R-:W3:Y:S02]  /*6800*/  @!P1 SYNCS.PHASECHK.TRANS64 P1, [R5+URZ], R4 ;  /* 0x00000004050095a7 */ /* 0x000ee4000802007f */
[----:B---3--:R-:W-:Y:S05]  /*6810*/  @!P1 BRA `(.L_x_26) ;  /* 0xfffffffc00f09947 */ /* 0x008fea000383ffff */
[----:B------:R-:W-:Y:S05]  /*6820*/  BRA `(.L_x_25) ;  /* 0xffffffb000ac7947 */ /* 0x000fea000383ffff */
.L_x_103:
[----:B------:R-:W-:Y:S01]  /*6830*/  BSSY B1, `(.L_x_124) ;  /* 0x0000006000017945 */ /* 0x000fe20003800000 */
[----:B------:R-:W-:-:S07]  /*6840*/  IMAD.MOV.U32 R15, RZ, RZ, -0x1 ;  /* 0xffffffffff0f7424 */ /* 0x000fce00078e00ff */
[----:B------:R-:W-:Y:S05]  /*6850*/  WARPSYNC.COLLECTIVE R15, `(.L_x_125) ;  /* 0x000000000f0c7348 */ /* 0x000fea0003c00000 */
[----:B------:R-:W-:Y:S02]  /*6860*/  ELECT P6, UR62, PT ;  /* 0x00000000003e782f */ /* 0x000fe400038c0000 */
[----:B------:R-:W-:Y:S01]  /*6870*/  MOV R14, UR62 ;  /* 0x0000003e000e7c02 */ /* 0x000fe20008000f00 */
[----:B------:R-:W-:Y:S10]  /*6880*/  ENDCOLLECTIVE ;  /* 0x000000000000791b */ /* 0x000ff40003800000 */
.L_x_125:
[----:B------:R-:W-:Y:S05]  /*6890*/  BSYNC B1 ;  /* 0x0000000000017941 */ /* 0x000fea0003800000 */
.L_x_124:
[----:B------:R-:W-:Y:S05]  /*68a0*/  BRA `(.L_x_126) ;  /* 0xffffffec00f87947 */ /* 0x000fea000383ffff */
.L_x_106:
[----:B-1----:R1:W2:Y:S02]  /*68b0*/  SYNCS.PHASECHK.TRANS64.TRYWAIT P0, [R23+URZ+0x30], R14 ;  /* 0x0000300e170075a7 */ /* 0x0022a4000800017f */
[----:B--2---:R-:W-:Y:S05]  /*68c0*/  @!P0 NANOSLEEP.SYNCS 0x989680 ;  /* 0x009896800000895d */ /* 0x004fea0003900000 */
[----:B------:R-:W2:Y:S02]  /*68d0*/  @!P0 SYNCS.PHASECHK.TRANS64 P0, [R23+URZ+0x30], R14 ;  /* 0x0000300e170085a7 */ /* 0x000ea4000800007f */
[----:B--2---:R-:W-:Y:S05]  /*68e0*/  @!P0 BRA `(.L_x_106) ;  /* 0xfffffffc00f08947 */ /* 0x004fea000383ffff */
[----:B------:R-:W-:Y:S05]  /*68f0*/  BRA `(.L_x_127) ;  /* 0xfffffff000307947 */ /* 0x000fea000383ffff */
.L_x_114:
[----:B------:R-:W-:Y:S01]  /*6900*/  BSSY B0, `(.L_x_128) ;  /* 0x0000006000007945 */ /* 0x000fe20003800000 */
[----:B------:R-:W-:-:S07]  /*6910*/  IMAD.MOV.U32 R15, RZ, RZ, -0x1 ;  /* 0xffffffffff0f7424 */ /* 0x000fce00078e00ff */
[----:B------:R-:W-:Y:S05]  /*6920*/  WARPSYNC.COLLECTIVE R15, `(.L_x_129) ;  /* 0x000000000f0c7348 */ /* 0x000fea0003c00000 */
[----:B------:R-:W-:Y:S02]  /*6930*/  ELECT P6, UR62, PT ;  /* 0x00000000003e782f */ /* 0x000fe400038c0000 */
[----:B------:R-:W-:Y:S01]  /*6940*/  MOV R14, UR62 ;  /* 0x0000003e000e7c02 */ /* 0x000fe20008000f00 */
[----:B------:R-:W-:Y:S10]  /*6950*/  ENDCOLLECTIVE ;  /* 0x000000000000791b */ /* 0x000ff40003800000 */
.L_x_129:
[----:B------:R-:W-:Y:S05]  /*6960*/  BSYNC B0 ;  /* 0x0000000000007941 */ /* 0x000fea0003800000 */
.L_x_128:
[----:B------:R-:W-:Y:S05]  /*6970*/  BRA `(.L_x_130) ;  /* 0xfffffff800887947 */ /* 0x000fea000383ffff */
.L_x_118:
[----:B0-----:R0:W1:Y:S02]  /*6980*/  SYNCS.PHASECHK.TRANS64.TRYWAIT P0, [R7+URZ], R4 ;  /* 0x00000004070075a7 */ /* 0x001064000800017f */
[----:B-1----:R-:W-:Y:S05]  /*6990*/  @!P0 NANOSLEEP.SYNCS 0x989680 ;  /* 0x009896800000895d */ /* 0x002fea0003900000 */
[----:B------:R-:W1:Y:S02]  /*69a0*/  @!P0 SYNCS.PHASECHK.TRANS64 P0, [R7+URZ], R4 ;  /* 0x00000004070085a7 */ /* 0x000e64000800007f */
[----:B-1----:R-:W-:Y:S05]  /*69b0*/  @!P0 BRA `(.L_x_118) ;  /* 0xfffffffc00f08947 */ /* 0x002fea000383ffff */
[----:B------:R-:W-:Y:S05]  /*69c0*/  BRA `(.L_x_131) ;  /* 0xfffffff800c87947 */ /* 0x000fea000383ffff */
.L_x_119:
[----:B0-----:R0:W1:Y:S02]  /*69d0*/  SYNCS.PHASECHK.TRANS64.TRYWAIT P0, [R8+URZ], R5 ;  /* 0x00000005080075a7 */ /* 0x001064000800017f */
[----:B-1----:R-:W-:Y:S05]  /*69e0*/  @!P0 NANOSLEEP.SYNCS 0x989680 ;  /* 0x009896800000895d */ /* 0x002fea0003900000 */
[----:B------:R-:W1:Y:S02]  /*69f0*/  @!P0 SYNCS.PHASECHK.TRANS64 P0, [R8+URZ], R5 ;  /* 0x00000005080085a7 */ /* 0x000e64000800007f */
[----:B-1----:R-:W-:Y:S05]  /*6a00*/  @!P0 BRA `(.L_x_119) ;  /* 0xfffffffc00f08947 */ /* 0x002fea000383ffff */
[----:B------:R-:W-:Y:S05]  /*6a10*/  BRA `(.L_x_132) ;  /* 0xfffffff800d87947 */ /* 0x000fea000383ffff */
.L_x_120:
[----:B0-----:R0:W1:Y:S02]  /*6a20*/  SYNCS.PHASECHK.TRANS64.TRYWAIT P0, [R9+URZ], R4 ;  /* 0x00000004090075a7 */ /* 0x001064000800017f */
[----:B-1----:R-:W-:Y:S05]  /*6a30*/  @!P0 NANOSLEEP.SYNCS 0x989680 ;  /* 0x009896800000895d */ /* 0x002fea0003900000 */
[----:B------:R-:W1:Y:S02]  /*6a40*/  @!P0 SYNCS.PHASECHK.TRANS64 P0, [R9+URZ], R4 ;  /* 0x00000004090085a7 */ /* 0x000e64000800007f */
[----:B-1----:R-:W-:Y:S05]  /*6a50*/  @!P0 BRA `(.L_x_120) ;  /* 0xfffffffc00f08947 */ /* 0x002fea000383ffff */
[----:B------:R-:W-:Y:S05]  /*6a60*/  BRA `(.L_x_133) ;  /* 0xfffffff800e87947 */ /* 0x000fea000383ffff */
.L_x_121:
[----:B0-----:R0:W1:Y:S02]  /*6a70*/  SYNCS.PHASECHK.TRANS64.TRYWAIT P0, [R8+URZ], R5 ;  /* 0x00000005080075a7 */ /* 0x001064000800017f */
[----:B-1----:R-:W-:Y:S05]  /*6a80*/  @!P0 NANOSLEEP.SYNCS 0x989680 ;  /* 0x009896800000895d */ /* 0x002fea0003900000 */
[----:B------:R-:W1:Y:S02]  /*6a90*/  @!P0 SYNCS.PHASECHK.TRANS64 P0, [R8+URZ], R5 ;  /* 0x00000005080085a7 */ /* 0x000e64000800007f */
[----:B-1----:R-:W-:Y:S05]  /*6aa0*/  @!P0 BRA `(.L_x_121) ;  /* 0xfffffffc00f08947 */ /* 0x002fea000383ffff */
[----:B------:R-:W-:Y:S05]  /*6ab0*/  BRA `(.L_x_134) ;  /* 0xfffffff800f87947 */ /* 0x000fea000383ffff */
.L_x_122:
[----:B-1----:R1:W2:Y:S02]  /*6ac0*/  SYNCS.PHASECHK.TRANS64.TRYWAIT P0, [R11+URZ], R6 ;  /* 0x000000060b0075a7 */ /* 0x0022a4000800017f */
[----:B--2---:R-:W-:Y:S05]  /*6ad0*/  @!P0 NANOSLEEP.SYNCS 0x989680 ;  /* 0x009896800000895d */ /* 0x004fea0003900000 */
[----:B------:R-:W2:Y:S02]  /*6ae0*/  @!P0 SYNCS.PHASECHK.TRANS64 P0, [R11+URZ], R6 ;  /* 0x000000060b0085a7 */ /* 0x000ea4000800007f */
[----:B--2---:R-:W-:Y:S05]  /*6af0*/  @!P0 BRA `(.L_x_122) ;  /* 0xfffffffc00f08947 */ /* 0x004fea000383ffff */
[----:B------:R-:W-:Y:S05]  /*6b00*/  BRA `(.L_x_135) ;  /* 0xfffffffc00007947 */ /* 0x000fea000383ffff */
.L_x_136:
[----:B------:R-:W-:-:S00]  /*6b10*/  BRA `(.L_x_136) ;  /* 0xfffffffc00fc7947 */ /* 0x000fc0000383ffff */
[----:B------:R-:W-:-:S00]  /*6b20*/  NOP ;  /* 0x0000000000007918 */ /* 0x000fc00000000000 */
        /* <DEDUP_REMOVED lines=13> */
.L_x_137:


//--------------------- .nv.global.init           --------------------------
	.section	.nv.global.init,"aw",@progbits
.nv.global.init:
	.type		$str$22,@object
	.size		$str$22,($str$23 - $str$22)
$str$22:
        /*0000*/ 	.byte	0x6b, 0x5f, 0x74, 0x69, 0x6c, 0x65, 0x5f, 0x63, 0x6f, 0x75, 0x6e, 0x74, 0x20, 0x3e, 0x3d, 0x20
        /*0010*/ 	.byte	0x31, 0x00
	.type		$str$23,@object
	.size		$str$23,(__unnamed_1 - $str$23)
$str$23:
        /*0012*/ 	.byte	0x2f, 0x74, 0x6d, 0x70, 0x2f, 0x63, 0x75, 0x74, 0x6c, 0x61, 0x73, 0x73, 0x5f, 0x73, 0x77, 0x65
        /*0022*/ 	.byte	0x65, 0x70, 0x5f, 0x73, 0x72, 0x63, 0x2f, 0x69, 0x6e, 0x63, 0x6c, 0x75, 0x64, 0x65, 0x2f, 0x63
        /*0032*/ 	.byte	0x75, 0x74, 0x6c, 0x61, 0x73, 0x73, 0x2f, 0x67, 0x65, 0x6d, 0x6d, 0x2f, 0x63, 0x6f, 0x6c, 0x6c
        /*0042*/ 	.byte	0x65, 0x63, 0x74, 0x69, 0x76, 0x65, 0x2f, 0x73, 0x6d, 0x39, 0x30, 0x5f, 0x6d, 0x6d, 0x61, 0x5f
        /*0052*/ 	.byte	0x74, 0x6d, 0x61, 0x5f, 0x67, 0x6d, 0x6d, 0x61, 0x5f, 0x73, 0x73, 0x5f, 0x77, 0x61, 0x72, 0x70
        /*0062*/ 	.byte	0x73, 0x70, 0x65, 0x63, 0x69, 0x61, 0x6c, 0x69, 0x7a, 0x65, 0x64, 0x2e, 0x68, 0x70, 0x70, 0x00
	.type		__unnamed_1,@object
	.size		__unnamed_1,(.L_0 - __unnamed_1)
__unnamed_1:
        /*0072*/ 	.byte	0x76, 0x6f, 0x69, 0x64, 0x20, 0x63, 0x75, 0x74, 0x6c, 0x61, 0x73, 0x73, 0x3a, 0x3a, 0x67, 0x65
        /* <DEDUP_REMOVED lines=180> */
        /*0bc2*/ 	.byte	0x65, 0x3a, 0x3a, 0x69, 0x64, 0x65, 0x6e, 0x74, 0x69, 0x74, 0x79, 0x5d, 0x00
.L_0:


//--------------------- .nv.shared._ZN7cutlass13device_kernelINS_4gemm6kernel13GemmUniversalIN4cute5tupleIJiiiiEEENS1_10collective13CollectiveMmaINS1_34MainloopSm90TmaGmmaWarpSpecializedILi6ENS5_IJNS4_1CILi2EEENSA_ILi1EEESC_EEENS1_35KernelTmaWarpSpecializedCooperativeEEENS5_IJNSA_ILi256EEENSA_ILi32EEENSA_ILi64EEEEEENS_10bfloat16_tENS5_IJlSC_lEEESK_SL_NS4_8TiledMMAINS4_8MMA_AtomIJNS4_4SM904GMMA27MMA_64x32x16_F32BF16BF16_SSILNSP_5MajorE0ELSR_0ELNSP_7ScaleInE1ELSS_1EEEEEENS4_6LayoutISD_NS5_IJSC_NSA_ILi0EEESW_EEEEENS5_IJNS4_10UnderscoreESZ_SZ_EEEEENS4_13SM90_TMA_LOADENS4_14ComposedLayoutINS4_7SwizzleILi3ELi4ELi3EEENS4_18smem_ptr_flag_bitsILi16EEENSV_INS5_IJNSA_ILi8EEESI_EEENS5_IJSI_SC_EEEEEEEvNS4_8identityENS4_23SM90_TMA_LOAD_MULTICASTES1C_vS1D_EENS_8epilogue10collective6detail29Sm90TmaWarpSpecializedAdapterINS1H_15DefaultEpilogueISK_SL_SL_NS1G_6thread17LinearCombinationISK_Li1EffLNS1L_9ScaleType4KindE0ELNS_15FloatRoundStyleE2ESK_EENS1_15EpilogueDefaultEEEEEvvEEEEvNT_6ParamsE --------------------------
	.section	.nv.shared._ZN7cutlass13device_kernelINS_4gemm6kernel13GemmUniversalIN4cute5tupleIJiiiiEEENS1_10collective13CollectiveMmaINS1_34MainloopSm90TmaGmmaWarpSpecializedILi6ENS5_IJNS4_1CILi2EEENSA_ILi1EEESC_EEENS1_35KernelTmaWarpSpecializedCooperativeEEENS5_IJNSA_ILi256EEENSA_ILi32EEENSA_ILi64EEEEEENS_10bfloat16_tENS5_IJlSC_lEEESK_SL_NS4_8TiledMMAINS4_8MMA_AtomIJNS4_4SM904GMMA27MMA_64x32x16_F32BF16BF16_SSILNSP_5MajorE0ELSR_0ELNSP_7ScaleInE1ELSS_1EEEEEENS4_6LayoutISD_NS5_IJSC_NSA_ILi0EEESW_EEEEENS5_IJNS4_10UnderscoreESZ_SZ_EEEEENS4_13SM90_TMA_LOADENS4_14ComposedLayoutINS4_7SwizzleILi3ELi4ELi3EEENS4_18smem_ptr_flag_bitsILi16EEENSV_INS5_IJNSA_ILi8EEESI_EEENS5_IJSI_SC_EEEEEEEvNS4_8identityENS4_23SM90_TMA_LOAD_MULTICASTES1C_vS1D_EENS_8epilogue10collective6detail29Sm90TmaWarpSpecializedAdapterINS1H_15DefaultEpilogueISK_SL_SL_NS1G_6thread17LinearCombinationISK_Li1EffLNS1L_9ScaleType4KindE0ELNS_15FloatRoundStyleE2ESK_EENS1_15EpilogueDefaultEEEEEvvEEEEvNT_6ParamsE,"aw",@nobits
	.sectionflags	@""
	.align	16
	.zero		1024


//--------------------- .nv.shared.reserved.0     --------------------------
	.section	.nv.shared.reserved.0,"aw",@nobits
	.weak		__nv_reservedSMEM_offset_0_alias
	.size		__nv_reservedSMEM_offset_0_alias, 0, 0
	.other		__nv_reservedSMEM_offset_0_alias,@"STO_CUDA_RESERVED_SHARED STV_DEFAULT"
__nv_reservedSMEM_offset_0_alias:
	.zero		0


//--------------------- .nv.global                --------------------------
	.section	.nv.global,"aw",@nobits
.nv.global:
	.type		_ZN40_INTERNAL_488ce888_4_k_cu_8a15c20e_139604cute1_E,@object
	.size		_ZN40_INTERNAL_488ce888_4_k_cu_8a15c20e_139604cute1_E,(_ZN40_INTERNAL_488ce888_4_k_cu_8a15c20e_139604cuda3std3__45__cpo6cbeginE - _ZN40_INTERNAL_488ce888_4_k_cu_8a15c20e_139604cute1_E)
_ZN40_INTERNAL_488ce888_4_k_cu_8a15c20e_139604cute1_E:
	.zero		1
	.type		_ZN40_INTERNAL_488ce888_4_k_cu_8a15c20e_139604cuda3std3__45__cpo6cbeginE,@object
	.size		_ZN40_INTERNAL_488ce888_4_k_cu_8a15c20e_139604cuda3std3__45__cpo6cbeginE,(_ZN40_INTERNAL_488ce888_4_k_cu_8a15c20e_139604cuda3std3__48in_placeE - _ZN40_INTERNAL_488ce888_4_k_cu_8a15c20e_139604cuda3std3__45__cpo6cbeginE)
_ZN40_INTERNAL_488ce888_4_k_cu_8a15c20e_139604cuda3std3__45__cpo6cbeginE:
	.zero		1
	.type		_ZN40_INTERNAL_488ce888_4_k_cu_8a15c20e_139604cuda3std3__48in_placeE,@object
	.size		_ZN40_INTERNAL_488ce888_4_k_cu_8a15c20e_139604cuda3std3__48in_placeE,(_ZN40_INTERNAL_488ce888_4_k_cu_8a15c20e_139604cuda3std6ranges3__45__cpo9iter_moveE - _ZN40_INTERNAL_488ce888_4_k_cu_8a15c20e_139604cuda3std3__48in_placeE)
_ZN40_INTERNAL_488ce888_4_k_cu_8a15c20e_139604cuda3std3__48in_placeE:
	.zero		1
	.type		_ZN40_INTERNAL_488ce888_4_k_cu_8a15c20e_139604cuda3std6ranges3__45__cpo9iter_moveE,@object
	.size		_ZN40_INTERNAL_488ce888_4_k_cu_8a15c20e_139604cuda3std6ranges3__45__cpo9iter_moveE,(_ZN40_INTERNAL_488ce888_4_k_cu_8a15c20e_139604cuda3std3__45__cpo5beginE - _ZN40_INTERNAL_488ce888_4_k_cu_8a15c20e_139604cuda3std6ranges3__45__cpo9iter_moveE)
_ZN40_INTERNAL_488ce888_4_k_cu_8a15c20e_139604cuda3std6ranges3__45__cpo9iter_moveE:
	.zero		1
	.type		_ZN40_INTERNAL_488ce888_4_k_cu_8a15c20e_139604cuda3std3__45__cpo5beginE,@object
	.size		_ZN40_INTERNAL_488ce888_4_k_cu_8a15c20e_139604cuda3std3__45__cpo5beginE,(_ZN40_INTERNAL_488ce888_4_k_cu_8a15c20e_139604cuda3std3__442_GLOBAL__N__488ce888_4_k_cu_8a15c20e_139606ignoreE - _ZN40_INTERNAL_488ce888_4_k_cu_8a15c20e_139604cuda3std3__45__cpo5beginE)
_ZN40_INTERNAL_488ce888_4_k_cu_8a15c20e_139604cuda3std3__45__cpo5beginE:
	.zero		1
	.type		_ZN40_INTERNAL_488ce888_4_k_cu_8a15c20e_139604cuda3std3__442_GLOBAL__N__488ce888_4_k_cu_8a15c20e_139606ignoreE,@object
	.size		_ZN40_INTERNAL_488ce888_4_k_cu_8a15c20e_139604cuda3std3__442_GLOBAL__N__488ce888_4_k_cu_8a15c20e_139606ignoreE,(_ZN40_INTERNAL_488ce888_4_k_cu_8a15c20e_139604cute7productE - _ZN40_INTERNAL_488ce888_4_k_cu_8a15c20e_139604cuda3std3__442_GLOBAL__N__488ce888_4_k_cu_8a15c20e_139606ignoreE)
_ZN40_INTERNAL_488ce888_4_k_cu_8a15c20e_139604cuda3std3__442_GLOBAL__N__488ce888_4_k_cu_8a15c20e_139606ignoreE:
	.zero		1
	.type		_ZN40_INTERNAL_488ce888_4_k_cu_8a15c20e_139604cute7productE,@object
	.size		_ZN40_INTERNAL_488ce888_4_k_cu_8a15c20e_139604cute7productE,(_ZN40_INTERNAL_488ce888_4_k_cu_8a15c20e_139604cuda3std3__45__cpo3endE - _ZN40_INTERNAL_488ce888_4_k_cu_8a15c20e_139604cute7productE)
_ZN40_INTERNAL_488ce888_4_k_cu_8a15c20e_139604cute7productE:
	.zero		1
	.type		_ZN40_INTERNAL_488ce888_4_k_cu_8a15c20e_139604cuda3std3__45__cpo3endE,@object
	.size		_ZN40_INTERNAL_488ce888_4_k_cu_8a15c20e_139604cuda3std3__45__cpo3endE,(_ZN40_INTERNAL_488ce888_4_k_cu_8a15c20e_139604cuda3std3__419piecewise_constructE - _ZN40_INTERNAL_488ce888_4_k_cu_8a15c20e_139604cuda3std3__45__cpo3endE)
_ZN40_INTERNAL_488ce888_4_k_cu_8a15c20e_139604cuda3std3__45__cpo3endE:
	.zero		1
	.type		_ZN40_INTERNAL_488ce888_4_k_cu_8a15c20e_139604cuda3std3__419piecewise_constructE,@object
	.size		_ZN40_INTERNAL_488ce888_4_k_cu_8a15c20e_139604cuda3std3__419piecewise_constructE,(_ZN40_INTERNAL_488ce888_4_k_cu_8a15c20e_139604cuda3std3__45__cpo4cendE - _ZN40_INTERNAL_488ce888_4_k_cu_8a15c20e_139604cuda3std3__419piecewise_constructE)
_ZN40_INTERNAL_488ce888_4_k_cu_8a15c20e_139604cuda3std3__419piecewise_constructE:
	.zero		1
	.type		_ZN40_INTERNAL_488ce888_4_k_cu_8a15c20e_139604cuda3std3__45__cpo4cendE,@object
	.size		_ZN40_INTERNAL_488ce888_4_k_cu_8a15c20e_139604cuda3std3__45__cpo4cendE,(_ZN40_INTERNAL_488ce888_4_k_cu_8a15c20e_139604cuda3std6ranges3__45__cpo4swapE - _ZN40_INTERNAL_488ce888_4_k_cu_8a15c20e_139604cuda3std3__45__cpo4cendE)
_ZN40_INTERNAL_488ce888_4_k_cu_8a15c20e_139604cuda3std3__45__cpo4cendE:
	.zero		1
	.type		_ZN40_INTERNAL_488ce888_4_k_cu_8a15c20e_139604cuda3std6ranges3__45__cpo4swapE,@object
	.size		_ZN40_INTERNAL_488ce888_4_k_cu_8a15c20e_139604cuda3std6ranges3__45__cpo4swapE,(.L_8 - _ZN40_INTERNAL_488ce888_4_k_cu_8a15c20e_139604cuda3std6ranges3__45__cpo4swapE)
_ZN40_INTERNAL_488ce888_4_k_cu_8a15c20e_139604cuda3std6ranges3__45__cpo4swapE:
	.zero		1
.L_8:


//--------------------- .nv.constant0._ZN7cutlass13device_kernelINS_4gemm6kernel13GemmUniversalIN4cute5tupleIJiiiiEEENS1_10collective13CollectiveMmaINS1_34MainloopSm90TmaGmmaWarpSpecializedILi6ENS5_IJNS4_1CILi2EEENSA_ILi1EEESC_EEENS1_35KernelTmaWarpSpecializedCooperativeEEENS5_IJNSA_ILi256EEENSA_ILi32EEENSA_ILi64EEEEEENS_10bfloat16_tENS5_IJlSC_lEEESK_SL_NS4_8TiledMMAINS4_8MMA_AtomIJNS4_4SM904GMMA27MMA_64x32x16_F32BF16BF16_SSILNSP_5MajorE0ELSR_0ELNSP_7ScaleInE1ELSS_1EEEEEENS4_6LayoutISD_NS5_IJSC_NSA_ILi0EEESW_EEEEENS5_IJNS4_10UnderscoreESZ_SZ_EEEEENS4_13SM90_TMA_LOADENS4_14ComposedLayoutINS4_7SwizzleILi3ELi4ELi3EEENS4_18smem_ptr_flag_bitsILi16EEENSV_INS5_IJNSA_ILi8EEESI_EEENS5_IJSI_SC_EEEEEEEvNS4_8identityENS4_23SM90_TMA_LOAD_MULTICASTES1C_vS1D_EENS_8epilogue10collective6detail29Sm90TmaWarpSpecializedAdapterINS1H_15DefaultEpilogueISK_SL_SL_NS1G_6thread17LinearCombinationISK_Li1EffLNS1L_9ScaleType4KindE0ELNS_15FloatRoundStyleE2ESK_EENS1_15EpilogueDefaultEEEEEvvEEEEvNT_6ParamsE --------------------------
	.section	.nv.constant0._ZN7cutlass13device_kernelINS_4gemm6kernel13GemmUniversalIN4cute5tupleIJiiiiEEENS1_10collective13CollectiveMmaINS1_34MainloopSm90TmaGmmaWarpSpecializedILi6ENS5_IJNS4_1CILi2EEENSA_ILi1EEESC_EEENS1_35KernelTmaWarpSpecializedCooperativeEEENS5_IJNSA_ILi256EEENSA_ILi32EEENSA_ILi64EEEEEENS_10bfloat16_tENS5_IJlSC_lEEESK_SL_NS4_8TiledMMAINS4_8MMA_AtomIJNS4_4SM904GMMA27MMA_64x32x16_F32BF16BF16_SSILNSP_5MajorE0ELSR_0ELNSP_7ScaleInE1ELSS_1EEEEEENS4_6LayoutISD_NS5_IJSC_NSA_ILi0EEESW_EEEEENS5_IJNS4_10UnderscoreESZ_SZ_EEEEENS4_13SM90_TMA_LOADENS4_14ComposedLayoutINS4_7SwizzleILi3ELi4ELi3EEENS4_18smem_ptr_flag_bitsILi16EEENSV_INS5_IJNSA_ILi8EEESI_EEENS5_IJSI_SC_EEEEEEEvNS4_8identityENS4_23SM90_TMA_LOAD_MULTICASTES1C_vS1D_EENS_8epilogue10collective6detail29Sm90TmaWarpSpecializedAdapterINS1H_15DefaultEpilogueISK_SL_SL_NS1G_6thread17LinearCombinationISK_Li1EffLNS1L_9ScaleType4KindE0ELNS_15FloatRoundStyleE2ESK_EENS1_15EpilogueDefaultEEEEEvvEEEEvNT_6ParamsE,"a",@progbits
	.sectionflags	@""
	.align	4
.nv.constant0._ZN7cutlass13device_kernelINS_4gemm6kernel13GemmUniversalIN4cute5tupleIJiiiiEEENS1_10collective13CollectiveMmaINS1_34MainloopSm90TmaGmmaWarpSpecializedILi6ENS5_IJNS4_1CILi2EEENSA_ILi1EEESC_EEENS1_35KernelTmaWarpSpecializedCooperativeEEENS5_IJNSA_ILi256EEENSA_ILi32EEENSA_ILi64EEEEEENS_10bfloat16_tENS5_IJlSC_lEEESK_SL_NS4_8TiledMMAINS4_8MMA_AtomIJNS4_4SM904GMMA27MMA_64x32x16_F32BF16BF16_SSILNSP_5MajorE0ELSR_0ELNSP_7ScaleInE1ELSS_1EEEEEENS4_6LayoutISD_NS5_IJSC_NSA_ILi0EEESW_EEEEENS5_IJNS4_10UnderscoreESZ_SZ_EEEEENS4_13SM90_TMA_LOADENS4_14ComposedLayoutINS4_7SwizzleILi3ELi4ELi3EEENS4_18smem_ptr_flag_bitsILi16EEENSV_INS5_IJNSA_ILi8EEESI_EEENS5_IJSI_SC_EEEEEEEvNS4_8identityENS4_23SM90_TMA_LOAD_MULTICASTES1C_vS1D_EENS_8epilogue10collective6detail29Sm90TmaWarpSpecializedAdapterINS1H_15DefaultEpilogueISK_SL_SL_NS1G_6thread17LinearCombinationISK_Li1EffLNS1L_9ScaleType4KindE0ELNS_15FloatRoundStyleE2ESK_EENS1_15EpilogueDefaultEEEEEvvEEEEvNT_6ParamsE:
	.zero		1664


//--------------------- SYMBOLS --------------------------

	.type		.nv.reservedSmem.offset0,@object
	.size		.nv.reservedSmem.offset0,0x4
	.type		__assertfail,@function
